	.headerflags	@"EF_CUDA_TEXMODE_UNIFIED EF_CUDA_64BIT_ADDRESS EF_CUDA_ACCELERATORS EF_CUDA_SM90 EF_CUDA_VIRTUAL_SM(EF_CUDA_SM90)"
	.elftype	@"ET_EXEC"


//--------------------- .nv.info                  --------------------------
	.section	.nv.info,"",@"SHT_CUDA_INFO"
	.align	4


	//----- nvinfo : EIATTR_REGCOUNT
	.align		4
        /*0000*/ 	.byte	0x04, 0x2f
        /*0002*/ 	.short	(.L_2 - .L_1)
	.align		4
.L_1:
        /*0004*/ 	.word	index@(triton_poi_fused__unsafe_index_add_reflection_pad2d_16)
        /*0008*/ 	.word	0x00000040


	//----- nvinfo : EIATTR_MIN_STACK_SIZE
	.align		4
.L_2:
        /*000c*/ 	.byte	0x04, 0x12
        /*000e*/ 	.short	(.L_4 - .L_3)
	.align		4
.L_3:
        /*0010*/ 	.word	index@(triton_poi_fused__unsafe_index_add_reflection_pad2d_16)
        /*0014*/ 	.word	0x00000000


	//----- nvinfo : EIATTR_FRAME_SIZE
	.align		4
.L_4:
        /*0018*/ 	.byte	0x04, 0x11
        /*001a*/ 	.short	(.L_6 - .L_5)
	.align		4
.L_5:
        /*001c*/ 	.word	index@(triton_poi_fused__unsafe_index_add_reflection_pad2d_16)
        /*0020*/ 	.word	0x00000000


	//----- nvinfo : EIATTR_MIN_STACK_SIZE
	.align		4
.L_6:
        /*0024*/ 	.byte	0x04, 0x12
        /*0026*/ 	.short	(.L_8 - .L_7)
	.align		4
.L_7:
        /*0028*/ 	.word	index@(triton_poi_fused__unsafe_index_add_reflection_pad2d_16)
        /*002c*/ 	.word	0x00000000
.L_8:


//--------------------- .nv.info.triton_poi_fused__unsafe_index_add_reflection_pad2d_16 --------------------------
	.section	.nv.info.triton_poi_fused__unsafe_index_add_reflection_pad2d_16,"",@"SHT_CUDA_INFO"
	.sectionflags	@""
	.align	4


	//----- nvinfo : EIATTR_CUDA_API_VERSION
	.align		4
        /*0000*/ 	.byte	0x04, 0x37
        /*0002*/ 	.short	(.L_10 - .L_9)
.L_9:
        /*0004*/ 	.word	0x0000007c


	//----- nvinfo : EIATTR_KPARAM_INFO
	.align		4
.L_10:
        /*0008*/ 	.byte	0x04, 0x17
        /*000a*/ 	.short	(.L_12 - .L_11)
.L_11:
        /*000c*/ 	.word	0x00000000
        /*0010*/ 	.short	0x0008
        /*0012*/ 	.short	0x0040
        /*0014*/ 	.byte	0x00, 0xf0, 0x11, 0x00


	//----- nvinfo : EIATTR_KPARAM_INFO
	.align		4
.L_12:
        /*0018*/ 	.byte	0x04, 0x17
        /*001a*/ 	.short	(.L_14 - .L_13)
.L_13:
        /*001c*/ 	.word	0x00000000
        /*0020*/ 	.short	0x0007
        /*0022*/ 	.short	0x0038
        /*0024*/ 	.byte	0x00, 0xf4, 0x21, 0x00


	//----- nvinfo : EIATTR_KPARAM_INFO
	.align		4
.L_14:
        /*0028*/ 	.byte	0x04, 0x17
        /*002a*/ 	.short	(.L_16 - .L_15)
.L_15:
        /*002c*/ 	.word	0x00000000
        /*0030*/ 	.short	0x0006
        /*0032*/ 	.short	0x0030
        /*0034*/ 	.byte	0x00, 0xf4, 0x21, 0x00


	//----- nvinfo : EIATTR_KPARAM_INFO
	.align		4
.L_16:
        /*0038*/ 	.byte	0x04, 0x17
        /*003a*/ 	.short	(.L_18 - .L_17)
.L_17:
        /*003c*/ 	.word	0x00000000
        /*0040*/ 	.short	0x0005
        /*0042*/ 	.short	0x0028
        /*0044*/ 	.byte	0x00, 0xf4, 0x21, 0x00


	//----- nvinfo : EIATTR_KPARAM_INFO
	.align		4
.L_18:
        /*0048*/ 	.byte	0x04, 0x17
        /*004a*/ 	.short	(.L_20 - .L_19)
.L_19:
        /*004c*/ 	.word	0x00000000
        /*0050*/ 	.short	0x0004
        /*0052*/ 	.short	0x0020
        /*0054*/ 	.byte	0x00, 0xf4, 0x21, 0x00


	//----- nvinfo : EIATTR_KPARAM_INFO
	.align		4
.L_20:
        /*0058*/ 	.byte	0x04, 0x17
        /*005a*/ 	.short	(.L_22 - .L_21)
.L_21:
        /*005c*/ 	.word	0x00000000
        /*0060*/ 	.short	0x0003
        /*0062*/ 	.short	0x0018
        /*0064*/ 	.byte	0x00, 0xf4, 0x21, 0x00


	//----- nvinfo : EIATTR_KPARAM_INFO
	.align		4
.L_22:
        /*0068*/ 	.byte	0x04, 0x17
        /*006a*/ 	.short	(.L_24 - .L_23)
.L_23:
        /*006c*/ 	.word	0x00000000
        /*0070*/ 	.short	0x0002
        /*0072*/ 	.short	0x0010
        /*0074*/ 	.byte	0x00, 0xf4, 0x21, 0x00


	//----- nvinfo : EIATTR_KPARAM_INFO
	.align		4
.L_24:
        /*0078*/ 	.byte	0x04, 0x17
        /*007a*/ 	.short	(.L_26 - .L_25)
.L_25:
        /*007c*/ 	.word	0x00000000
        /*0080*/ 	.short	0x0001
        /*0082*/ 	.short	0x0008
        /*0084*/ 	.byte	0x00, 0xf4, 0x21, 0x00


	//----- nvinfo : EIATTR_KPARAM_INFO
	.align		4
.L_26:
        /*0088*/ 	.byte	0x04, 0x17
        /*008a*/ 	.short	(.L_28 - .L_27)
.L_27:
        /*008c*/ 	.word	0x00000000
        /*0090*/ 	.short	0x0000
        /*0092*/ 	.short	0x0000
        /*0094*/ 	.byte	0x00, 0xf4, 0x21, 0x00


	//----- nvinfo : EIATTR_SPARSE_MMA_MASK
	.align		4
.L_28:
        /*0098*/ 	.byte	0x03, 0x50
        /*009a*/ 	.short	0x0000


	//----- nvinfo : EIATTR_MAXREG_COUNT
	.align		4
        /*009c*/ 	.byte	0x03, 0x1b
        /*009e*/ 	.short	0x00ff


	//----- nvinfo : EIATTR_EXIT_INSTR_OFFSETS
	.align		4
        /*00a0*/ 	.byte	0x04, 0x1c
        /*00a2*/ 	.short	(.L_30 - .L_29)


	//   ....[0]....
.L_29:
        /*00a4*/ 	.word	0x00001e00


	//   ....[1]....
        /*00a8*/ 	.word	0x00001e20


	//----- nvinfo : EIATTR_REQNTID
	.align		4
.L_30:
        /*00ac*/ 	.byte	0x04, 0x10
        /*00ae*/ 	.short	(.L_32 - .L_31)
.L_31:
        /*00b0*/ 	.word	0x00000080
        /*00b4*/ 	.word	0x00000001
        /*00b8*/ 	.word	0x00000001


	//----- nvinfo : EIATTR_CBANK_PARAM_SIZE
	.align		4
.L_32:
        /*00bc*/ 	.byte	0x03, 0x19
        /*00be*/ 	.short	0x0044


	//----- nvinfo : EIATTR_PARAM_CBANK
	.align		4
        /*00c0*/ 	.byte	0x04, 0x0a
        /*00c2*/ 	.short	(.L_34 - .L_33)
	.align		4
.L_33:
        /*00c4*/ 	.word	index@(.nv.constant0.triton_poi_fused__unsafe_index_add_reflection_pad2d_16)
        /*00c8*/ 	.short	0x0210
        /*00ca*/ 	.short	0x0044


	//----- nvinfo : EIATTR_SW_WAR
	.align		4
.L_34:
        /*00cc*/ 	.byte	0x04, 0x36
        /*00ce*/ 	.short	(.L_36 - .L_35)
.L_35:
        /*00d0*/ 	.word	0x00000008
.L_36:


//--------------------- .nv.callgraph             --------------------------
	.section	.nv.callgraph,"",@"SHT_CUDA_CALLGRAPH"
	.align	4
	.sectionentsize	8
	.align		4
        /*0000*/ 	.word	0x00000000
	.align		4
        /*0004*/ 	.word	0xffffffff
	.align		4
        /*0008*/ 	.word	0x00000000
	.align		4
        /*000c*/ 	.word	0xfffffffe
	.align		4
        /*0010*/ 	.word	0x00000000
	.align		4
        /*0014*/ 	.word	0xfffffffd
	.align		4
        /*0018*/ 	.word	0x00000000
	.align		4
        /*001c*/ 	.word	0xfffffffc


//--------------------- .nv.constant4             --------------------------
	.section	.nv.constant4,"a",@progbits
	.align	8
	.align		8
.nv.constant4:
        /*0000*/ 	.dword	_$_str


//--------------------- .text.triton_poi_fused__unsafe_index_add_reflection_pad2d_16 --------------------------
	.section	.text.triton_poi_fused__unsafe_index_add_reflection_pad2d_16,"ax",@progbits
	.align	128
        .global         triton_poi_fused__unsafe_index_add_reflection_pad2d_16
        .type           triton_poi_fused__unsafe_index_add_reflection_pad2d_16,@function
        .size           triton_poi_fused__unsafe_index_add_reflection_pad2d_16,(.L_x_1 - triton_poi_fused__unsafe_index_add_reflection_pad2d_16)
        .other          triton_poi_fused__unsafe_index_add_reflection_pad2d_16,@"STO_CUDA_ENTRY STV_DEFAULT"
triton_poi_fused__unsafe_index_add_reflection_pad2d_16:
.text.triton_poi_fused__unsafe_index_add_reflection_pad2d_16:
[----:B------:R-:W0:Y:S01]  /*0000*/  LDC R1, c[0x0][0x28] ;  /* 0x00000a00ff017b82 */ /* 0x000e220000000800 */
[----:B------:R-:W1:Y:S07]  /*0010*/  S2R R0, SR_TID.X ;  /* 0x0000000000007919 */ /* 0x000e6e0000002100 */
[----:B------:R-:W2:Y:S01]  /*0020*/  LDC.64 R48, c[0x0][0x210] ;  /* 0x00008400ff307b82 */ /* 0x000ea20000000a00 */
[----:B------:R-:W-:Y:S01]  /*0030*/  CS2R R36, SRZ ;  /* 0x0000000000247805 */ /* 0x000fe2000001ff00 */
[----:B------:R-:W-:Y:S01]  /*0040*/  ULDC.64 UR4, c[0x0][0x208] ;  /* 0x0000820000047ab9 */ /* 0x000fe20000000a00 */
[----:B------:R-:W3:Y:S01]  /*0050*/  S2R R3, SR_CTAID.X ;  /* 0x0000000000037919 */ /* 0x000ee20000002500 */
[----:B------:R-:W-:-:S02]  /*0060*/  CS2R R32, SRZ ;  /* 0x0000000000207805 */ /* 0x000fc4000001ff00 */
[----:B------:R-:W-:Y:S02]  /*0070*/  CS2R R60, SRZ ;  /* 0x00000000003c7805 */ /* 0x000fe4000001ff00 */
[----:B------:R-:W-:Y:S02]  /*0080*/  CS2R R56, SRZ ;  /* 0x0000000000387805 */ /* 0x000fe4000001ff00 */
[----:B------:R-:W-:Y:S02]  /*0090*/  CS2R R34, SRZ ;  /* 0x0000000000227805 */ /* 0x000fe4000001ff00 */
[----:B------:R-:W-:Y:S02]  /*00a0*/  CS2R R52, SRZ ;  /* 0x0000000000347805 */ /* 0x000fe4000001ff00 */
[----:B------:R-:W-:Y:S02]  /*00b0*/  CS2R R22, SRZ ;  /* 0x0000000000167805 */ /* 0x000fe4000001ff00 */
[----:B------:R-:W-:-:S02]  /*00c0*/  CS2R R16, SRZ ;  /* 0x0000000000107805 */ /* 0x000fc4000001ff00 */
[----:B------:R-:W-:Y:S01]  /*00d0*/  CS2R R14, SRZ ;  /* 0x00000000000e7805 */ /* 0x000fe2000001ff00 */
[----:B------:R-:W-:Y:S01]  /*00e0*/  IMAD.MOV.U32 R12, RZ, RZ, RZ ;  /* 0x000000ffff0c7224 */ /* 0x000fe200078e00ff */
[----:B------:R-:W-:Y:S01]  /*00f0*/  CS2R R28, SRZ ;  /* 0x00000000001c7805 */ /* 0x000fe2000001ff00 */
[----:B------:R-:W-:Y:S01]  /*0100*/  IMAD.MOV.U32 R44, RZ, RZ, RZ ;  /* 0x000000ffff2c7224 */ /* 0x000fe200078e00ff */
[----:B------:R-:W-:Y:S01]  /*0110*/  CS2R R26, SRZ ;  /* 0x00000000001a7805 */ /* 0x000fe2000001ff00 */
[----:B------:R-:W-:Y:S01]  /*0120*/  IMAD.MOV.U32 R19, RZ, RZ, RZ ;  /* 0x000000ffff137224 */ /* 0x000fe200078e00ff */
[----:B------:R-:W4:Y:S01]  /*0130*/  LDC.64 R50, c[0x0][0x230] ;  /* 0x00008c00ff327b82 */ /* 0x000f220000000a00 */
[----:B------:R-:W-:Y:S02]  /*0140*/  CS2R R40, SRZ ;  /* 0x0000000000287805 */ /* 0x000fe4000001ff00 */
[----:B------:R-:W-:Y:S02]  /*0150*/  CS2R R38, SRZ ;  /* 0x0000000000267805 */ /* 0x000fe4000001ff00 */
[----:B------:R-:W-:Y:S01]  /*0160*/  CS2R R54, SRZ ;  /* 0x0000000000367805 */ /* 0x000fe2000001ff00 */
[----:B------:R-:W-:Y:S01]  /*0170*/  ULDC.64 UR6, c[0x0][0x218] ;  /* 0x0000860000067ab9 */ /* 0x000fe20000000a00 */
[----:B-1----:R-:W-:-:S05]  /*0180*/  IMAD.SHL.U32 R0, R0, 0x4, RZ ;  /* 0x0000000400007824 */ /* 0x002fca00078e00ff */
[----:B------:R-:W-:-:S05]  /*0190*/  LOP3.LUT R0, R0, 0x1fc, RZ, 0xc0, !PT ;  /* 0x000001fc00007812 */ /* 0x000fca00078ec0ff */
[----:B---3--:R-:W-:-:S04]  /*01a0*/  IMAD R18, R3, 0x400, R0 ;  /* 0x0000040003127824 */ /* 0x008fc800078e0200 */
[C---:B------:R-:W-:Y:S01]  /*01b0*/  IMAD.HI R0, R18.reuse, 0x78787879, RZ ;  /* 0x7878787912007827 */ /* 0x040fe200078e02ff */
[----:B------:R-:W-:-:S04]  /*01c0*/  ISETP.GE.AND P1, PT, R18, 0x90800, PT ;  /* 0x000908001200780c */ /* 0x000fc80003f26270 */
[----:B------:R-:W-:-:S04]  /*01d0*/  SHF.R.U32.HI R3, RZ, 0x1f, R0 ;  /* 0x0000001fff037819 */ /* 0x000fc80000011600 */
[----:B------:R-:W-:-:S05]  /*01e0*/  LEA.HI.SX32 R3, R0, R3, 0x1c ;  /* 0x0000000300037211 */ /* 0x000fca00078fe2ff */
[----:B------:R-:W-:-:S05]  /*01f0*/  IMAD.HI R0, R3, 0x78787879, RZ ;  /* 0x7878787903007827 */ /* 0x000fca00078e02ff */
[----:B------:R-:W-:-:S04]  /*0200*/  SHF.R.U32.HI R5, RZ, 0x1f, R0 ;  /* 0x0000001fff057819 */ /* 0x000fc80000011600 */
[----:B------:R-:W-:-:S05]  /*0210*/  LEA.HI.SX32 R5, R0, R5, 0x1c ;  /* 0x0000000500057211 */ /* 0x000fca00078fe2ff */
[----:B------:R-:W-:-:S05]  /*0220*/  IMAD R5, R5, 0x22, RZ ;  /* 0x0000002205057824 */ /* 0x000fca00078e02ff */
[----:B------:R-:W-:-:S05]  /*0230*/  LOP3.LUT R0, RZ, R5, RZ, 0x33, !PT ;  /* 0x00000005ff007212 */ /* 0x000fca00078e33ff */
[C---:B------:R-:W-:Y:S02]  /*0240*/  IMAD.IADD R0, R3.reuse, 0x1, R0 ;  /* 0x0000000103007824 */ /* 0x040fe400078e0200 */
[----:B------:R-:W-:-:S03]  /*0250*/  IMAD R3, R3, 0x22, RZ ;  /* 0x0000002203037824 */ /* 0x000fc600078e02ff */
[----:B------:R-:W-:Y:S02]  /*0260*/  IABS R0, R0 ;  /* 0x0000000000007213 */ /* 0x000fe40000000000 */
[----:B------:R-:W-:-:S03]  /*0270*/  LOP3.LUT R3, RZ, R3, RZ, 0x33, !PT ;  /* 0x00000003ff037212 */ /* 0x000fc600078e33ff */
[----:B------:R-:W-:Y:S02]  /*0280*/  VIADD R0, R0, 0xffffffe1 ;  /* 0xffffffe100007836 */ /* 0x000fe40000000000 */
[----:B------:R-:W-:-:S03]  /*0290*/  IMAD.IADD R3, R18, 0x1, R3 ;  /* 0x0000000112037824 */ /* 0x000fc600078e0203 */
[----:B------:R-:W-:Y:S02]  /*02a0*/  IABS R0, R0 ;  /* 0x0000000000007213 */ /* 0x000fe40000000000 */
[----:B------:R-:W-:Y:S02]  /*02b0*/  IABS R2, R3 ;  /* 0x0000000300027213 */ /* 0x000fe40000000000 */
[----:B------:R-:W-:-:S03]  /*02c0*/  IADD3 R3, -R0, 0x1f, RZ ;  /* 0x0000001f00037810 */ /* 0x000fc60007ffe1ff */
[----:B------:R-:W-:Y:S02]  /*02d0*/  IMAD.MOV.U32 R0, RZ, RZ, R2 ;  /* 0x000000ffff007224 */ /* 0x000fe400078e0002 */
[----:B--2---:R-:W-:-:S04]  /*02e0*/  IMAD.WIDE.U32 R2, R3, 0x8, R48 ;  /* 0x0000000803027825 */ /* 0x004fc800078e0030 */
[----:B------:R-:W-:Y:S01]  /*02f0*/  VIADD R0, R0, 0xffffffe1 ;  /* 0xffffffe100007836 */ /* 0x000fe20000000000 */
[----:B------:R-:W2:Y:S04]  /*0300*/  @!P1 LDG.E.EL.64 R36, desc[UR4][R2.64] ;  /* 0x0000000402249981 */ /* 0x000ea8000c2e1b00 */
[----:B------:R-:W-:Y:S01]  /*0310*/  IABS R5, R0 ;  /* 0x0000000000057213 */ /* 0x000fe20000000000 */
[----:B------:R-:W-:Y:S01]  /*0320*/  VIADD R6, R18, 0x2 ;  /* 0x0000000212067836 */ /* 0x000fe20000000000 */
[----:B------:R1:W3:Y:S02]  /*0330*/  @!P1 LDG.E.EL.64 R60, desc[UR4][R2.64] ;  /* 0x00000004023c9981 */ /* 0x0002e4000c2e1b00 */
[----:B------:R-:W-:-:S05]  /*0340*/  IADD3 R5, -R5, 0x1f, RZ ;  /* 0x0000001f05057810 */ /* 0x000fca0007ffe1ff */
[----:B------:R-:W-:Y:S01]  /*0350*/  IMAD.WIDE.U32 R4, R5, 0x8, R48 ;  /* 0x0000000805047825 */ /* 0x000fe200078e0030 */
[----:B-1----:R-:W1:Y:S04]  /*0360*/  LDC.64 R2, c[0x0][0x238] ;  /* 0x00008e00ff027b82 */ /* 0x002e680000000a00 */
[----:B------:R5:W3:Y:S01]  /*0370*/  @!P1 LDG.E.EL.64 R32, desc[UR4][R4.64] ;  /* 0x0000000404209981 */ /* 0x000ae2000c2e1b00 */
[----:B------:R-:W-:Y:S02]  /*0380*/  VIADD R0, R18, 0x1 ;  /* 0x0000000112007836 */ /* 0x000fe40000000000 */
[----:B------:R-:W-:-:S04]  /*0390*/  IMAD.HI R7, R6, 0x78787879, RZ ;  /* 0x7878787906077827 */ /* 0x000fc800078e02ff */
[----:B------:R-:W-:Y:S01]  /*03a0*/  IMAD.HI R9, R0, 0x78787879, RZ ;  /* 0x7878787900097827 */ /* 0x000fe200078e02ff */
[----:B------:R-:W-:-:S04]  /*03b0*/  SHF.R.U32.HI R8, RZ, 0x1f, R7 ;  /* 0x0000001fff087819 */ /* 0x000fc80000011607 */
[----:B------:R-:W-:Y:S02]  /*03c0*/  SHF.R.U32.HI R10, RZ, 0x1f, R9 ;  /* 0x0000001fff0a7819 */ /* 0x000fe40000011609 */
[----:B------:R-:W-:Y:S02]  /*03d0*/  LEA.HI.SX32 R8, R7, R8, 0x1c ;  /* 0x0000000807087211 */ /* 0x000fe400078fe2ff */
[----:B------:R-:W-:-:S03]  /*03e0*/  LEA.HI.SX32 R10, R9, R10, 0x1c ;  /* 0x0000000a090a7211 */ /* 0x000fc600078fe2ff */
[----:B------:R-:W-:-:S04]  /*03f0*/  IMAD.HI R7, R8, 0x78787879, RZ ;  /* 0x7878787908077827 */ /* 0x000fc800078e02ff */
[----:B------:R-:W-:Y:S01]  /*0400*/  IMAD R10, R10, 0x22, RZ ;  /* 0x000000220a0a7824 */ /* 0x000fe200078e02ff */
[----:B-----5:R-:W-:-:S04]  /*0410*/  SHF.R.U32.HI R4, RZ, 0x1f, R7 ;  /* 0x0000001fff047819 */ /* 0x020fc80000011607 */
[----:B------:R-:W-:Y:S02]  /*0420*/  LOP3.LUT R5, RZ, R10, RZ, 0x33, !PT ;  /* 0x0000000aff057212 */ /* 0x000fe400078e33ff */
[----:B------:R-:W-:Y:S01]  /*0430*/  LEA.HI.SX32 R4, R7, R4, 0x1c ;  /* 0x0000000407047211 */ /* 0x000fe200078fe2ff */
[----:B------:R-:W-:Y:S01]  /*0440*/  VIADD R13, R18, 0x3 ;  /* 0x00000003120d7836 */ /* 0x000fe20000000000 */
[----:B------:R-:W5:Y:S01]  /*0450*/  LDC.64 R10, c[0x0][0x228] ;  /* 0x00008a00ff0a7b82 */ /* 0x000f620000000a00 */
[----:B------:R-:W-:Y:S02]  /*0460*/  IMAD.IADD R5, R0, 0x1, R5 ;  /* 0x0000000100057824 */ /* 0x000fe400078e0205 */
[----:B------:R-:W-:-:S03]  /*0470*/  IMAD R4, R4, 0x22, RZ ;  /* 0x0000002204047824 */ /* 0x000fc600078e02ff */
[----:B------:R-:W-:Y:S02]  /*0480*/  IABS R0, R5 ;  /* 0x0000000500007213 */ /* 0x000fe40000000000 */
[----:B------:R-:W-:-:S03]  /*0490*/  LOP3.LUT R5, RZ, R4, RZ, 0x33, !PT ;  /* 0x00000004ff057212 */ /* 0x000fc600078e33ff */
[----:B------:R-:W-:Y:S02]  /*04a0*/  VIADD R0, R0, 0xffffffe1 ;  /* 0xffffffe100007836 */ /* 0x000fe40000000000 */
[C---:B------:R-:W-:Y:S02]  /*04b0*/  IMAD.IADD R5, R8.reuse, 0x1, R5 ;  /* 0x0000000108057824 */ /* 0x040fe400078e0205 */
[----:B------:R-:W-:Y:S01]  /*04c0*/  IMAD R8, R8, 0x22, RZ ;  /* 0x0000002208087824 */ /* 0x000fe200078e02ff */
[----:B------:R-:W-:Y:S02]  /*04d0*/  IABS R4, R0 ;  /* 0x0000000000047213 */ /* 0x000fe40000000000 */
[----:B------:R-:W-:Y:S02]  /*04e0*/  IABS R0, R5 ;  /* 0x0000000500007213 */ /* 0x000fe40000000000 */
[----:B------:R-:W-:Y:S01]  /*04f0*/  LOP3.LUT R7, RZ, R8, RZ, 0x33, !PT ;  /* 0x00000008ff077212 */ /* 0x000fe200078e33ff */
[----:B------:R-:W-:-:S02]  /*0500*/  IMAD.MOV.U32 R5, RZ, RZ, R4 ;  /* 0x000000ffff057224 */ /* 0x000fc400078e0004 */
[----:B------:R-:W-:Y:S02]  /*0510*/  VIADD R0, R0, 0xffffffe1 ;  /* 0xffffffe100007836 */ /* 0x000fe40000000000 */
[----:B------:R-:W-:Y:S01]  /*0520*/  IMAD.IADD R7, R6, 0x1, R7 ;  /* 0x0000000106077824 */ /* 0x000fe200078e0207 */
[----:B------:R-:W-:Y:S02]  /*0530*/  IADD3 R5, -R5, 0x1f, RZ ;  /* 0x0000001f05057810 */ /* 0x000fe40007ffe1ff */
[----:B------:R-:W-:Y:S02]  /*0540*/  IABS R47, R0 ;  /* 0x00000000002f7213 */ /* 0x000fe40000000000 */
[----:B------:R-:W-:Y:S01]  /*0550*/  IABS R0, R7 ;  /* 0x0000000700007213 */ /* 0x000fe20000000000 */
[----:B------:R-:W-:Y:S01]  /*0560*/  IMAD.WIDE.U32 R4, R5, 0x8, R48 ;  /* 0x0000000805047825 */ /* 0x000fe200078e0030 */
[----:B------:R-:W-:-:S03]  /*0570*/  IADD3 R47, -R47, 0x1f, RZ ;  /* 0x0000001f2f2f7810 */ /* 0x000fc60007ffe1ff */
[----:B------:R-:W-:Y:S01]  /*0580*/  VIADD R0, R0, 0xffffffe1 ;  /* 0xffffffe100007836 */ /* 0x000fe20000000000 */
[----:B------:R1:W3:Y:S01]  /*0590*/  @!P1 LDG.E.EL.64 R56, desc[UR4][R4.64] ;  /* 0x0000000404389981 */ /* 0x0002e2000c2e1b00 */
[----:B------:R-:W-:-:S03]  /*05a0*/  IMAD.WIDE.U32 R46, R47, 0x8, R48 ;  /* 0x000000082f2e7825 */ /* 0x000fc600078e0030 */
[----:B------:R-:W-:Y:S02]  /*05b0*/  IABS R7, R0 ;  /* 0x0000000000077213 */ /* 0x000fe40000000000 */
[----:B------:R-:W3:Y:S02]  /*05c0*/  @!P1 LDG.E.EL.64 R34, desc[UR4][R46.64] ;  /* 0x000000042e229981 */ /* 0x000ee4000c2e1b00 */
[----:B------:R-:W-:-:S05]  /*05d0*/  IADD3 R7, -R7, 0x1f, RZ ;  /* 0x0000001f07077810 */ /* 0x000fca0007ffe1ff */
[----:B------:R-:W-:-:S05]  /*05e0*/  IMAD.WIDE.U32 R6, R7, 0x8, R48 ;  /* 0x0000000807067825 */ /* 0x000fca00078e0030 */
[----:B------:R4:W3:Y:S01]  /*05f0*/  @!P1 LDG.E.EL.64 R52, desc[UR4][R6.64] ;  /* 0x0000000406349981 */ /* 0x0008e2000c2e1b00 */
[----:B------:R-:W-:-:S04]  /*0600*/  IMAD.HI R45, R18, 0x71625345, RZ ;  /* 0x71625345122d7827 */ /* 0x000fc800078e02ff */
[----:B------:R-:W-:Y:S01]  /*0610*/  IMAD.HI R0, R13, 0x78787879, RZ ;  /* 0x787878790d007827 */ /* 0x000fe200078e02ff */
[----:B01----:R-:W-:-:S03]  /*0620*/  SHF.R.U32.HI R4, RZ, 0x1f, R45 ;  /* 0x0000001fff047819 */ /* 0x003fc6000001162d */
[----:B------:R-:W-:Y:S01]  /*0630*/  VIADD R5, R18, 0x200 ;  /* 0x0000020012057836 */ /* 0x000fe20000000000 */
[----:B------:R-:W-:Y:S01]  /*0640*/  SHF.R.U32.HI R9, RZ, 0x1f, R0 ;  /* 0x0000001fff097819 */ /* 0x000fe20000011600 */
[----:B----4-:R-:W0:Y:S01]  /*0650*/  LDC.64 R6, c[0x0][0x220] ;  /* 0x00008800ff067b82 */ /* 0x010e220000000a00 */
[----:B------:R-:W-:Y:S01]  /*0660*/  LEA.HI.SX32 R45, R45, R4, 0x17 ;  /* 0x000000042d2d7211 */ /* 0x000fe200078fbaff */
[----:B------:R-:W-:Y:S01]  /*0670*/  IMAD.HI R59, R5, 0x71625345, RZ ;  /* 0x71625345053b7827 */ /* 0x000fe200078e02ff */
[----:B------:R-:W-:Y:S02]  /*0680*/  LEA.HI.SX32 R9, R0, R9, 0x1c ;  /* 0x0000000900097211 */ /* 0x000fe400078fe2ff */
[----:B------:R-:W-:Y:S02]  /*0690*/  LEA.HI R4, R45, R45, RZ, 0x7 ;  /* 0x0000002d2d047211 */ /* 0x000fe400078f38ff */
[----:B------:R-:W-:Y:S01]  /*06a0*/  SHF.R.U32.HI R0, RZ, 0x1f, R59 ;  /* 0x0000001fff007819 */ /* 0x000fe2000001163b */
[----:B------:R-:W-:Y:S01]  /*06b0*/  IMAD R9, R9, 0x22, RZ ;  /* 0x0000002209097824 */ /* 0x000fe200078e02ff */
[----:B------:R-:W-:-:S02]  /*06c0*/  LOP3.LUT R4, R4, 0xffffff80, RZ, 0xc0, !PT ;  /* 0xffffff8004047812 */ /* 0x000fc400078ec0ff */
[----:B------:R-:W-:Y:S02]  /*06d0*/  LEA.HI.SX32 R59, R59, R0, 0x17 ;  /* 0x000000003b3b7211 */ /* 0x000fe400078fbaff */
[----:B------:R-:W-:Y:S01]  /*06e0*/  LOP3.LUT R8, RZ, R9, RZ, 0x33, !PT ;  /* 0x00000009ff087212 */ /* 0x000fe200078e33ff */
[----:B------:R-:W-:Y:S01]  /*06f0*/  IMAD.IADD R9, R45, 0x1, -R4 ;  /* 0x000000012d097824 */ /* 0x000fe200078e0a04 */
[----:B------:R-:W-:Y:S02]  /*0700*/  LEA.HI R0, R59, R59, RZ, 0x7 ;  /* 0x0000003b3b007211 */ /* 0x000fe400078f38ff */
[----:B------:R-:W-:Y:S01]  /*0710*/  ISETP.GE.AND P0, PT, R5, 0x90800, PT ;  /* 0x000908000500780c */ /* 0x000fe20003f06270 */
[----:B------:R-:W-:Y:S01]  /*0720*/  IMAD.IADD R13, R13, 0x1, R8 ;  /* 0x000000010d0d7824 */ /* 0x000fe200078e0208 */
[----:B------:R-:W-:Y:S01]  /*0730*/  LOP3.LUT R0, R0, 0xffffff80, RZ, 0xc0, !PT ;  /* 0xffffff8000007812 */ /* 0x000fe200078ec0ff */
[----:B------:R-:W-:-:S04]  /*0740*/  IMAD.WIDE R8, R9, 0x4, R2 ;  /* 0x0000000409087825 */ /* 0x000fc800078e0202 */
[----:B------:R-:W-:Y:S01]  /*0750*/  IMAD.IADD R25, R59, 0x1, -R0 ;  /* 0x000000013b197824 */ /* 0x000fe200078e0a00 */
[----:B------:R-:W4:Y:S01]  /*0760*/  @!P1 LDG.E.EL R23, desc[UR4][R8.64] ;  /* 0x0000000408179981 */ /* 0x000f22000c2e1900 */
[----:B0-----:R-:W-:-:S03]  /*0770*/  IMAD.WIDE R20, R45, 0x4, R6 ;  /* 0x000000042d147825 */ /* 0x001fc600078e0206 */
[----:B------:R-:W4:Y:S01]  /*0780*/  @!P1 LDG.E.EL R17, desc[UR4][R8.64] ;  /* 0x0000000408119981 */ /* 0x000f22000c2e1900 */
[----:B------:R-:W-:-:S03]  /*0790*/  IMAD.WIDE R6, R59, 0x4, R6 ;  /* 0x000000043b067825 */ /* 0x000fc600078e0206 */
[----:B------:R-:W4:Y:S01]  /*07a0*/  @!P1 LDG.E.EL R16, desc[UR4][R8.64] ;  /* 0x0000000408109981 */ /* 0x000f22000c2e1900 */
[----:B------:R-:W-:-:S03]  /*07b0*/  IMAD.WIDE R24, R25, 0x4, R2 ;  /* 0x0000000419187825 */ /* 0x000fc600078e0202 */
[----:B------:R0:W4:Y:S01]  /*07c0*/  @!P1 LDG.E.EL R15, desc[UR4][R8.64] ;  /* 0x00000004080f9981 */ /* 0x000122000c2e1900 */
[----:B------:R-:W-:Y:S01]  /*07d0*/  IMAD.MOV.U32 R0, RZ, RZ, RZ ;  /* 0x000000ffff007224 */ /* 0x000fe200078e00ff */
[----:B------:R-:W-:Y:S01]  /*07e0*/  CS2R R2, SRZ ;  /* 0x0000000000027805 */ /* 0x000fe2000001ff00 */
[----:B------:R-:W-:Y:S01]  /*07f0*/  IMAD.MOV.U32 R4, RZ, RZ, RZ ;  /* 0x000000ffff047224 */ /* 0x000fe200078e00ff */
[----:B------:R-:W4:Y:S04]  /*0800*/  @!P0 LDG.E.EL R14, desc[UR4][R6.64] ;  /* 0x00000004060e8981 */ /* 0x000f28000c2e1900 */
[----:B------:R-:W4:Y:S01]  /*0810*/  @!P0 LDG.E.EL R12, desc[UR4][R6.64] ;  /* 0x00000004060c8981 */ /* 0x000f22000c2e1900 */
[----:B0-----:R-:W-:-:S03]  /*0820*/  CS2R R8, SRZ ;  /* 0x0000000000087805 */ /* 0x001fc6000001ff00 */
[----:B------:R-:W4:Y:S04]  /*0830*/  @!P0 LDG.E.EL R0, desc[UR4][R24.64] ;  /* 0x0000000418008981 */ /* 0x000f28000c2e1900 */
[----:B------:R-:W4:Y:S04]  /*0840*/  @!P0 LDG.E.EL R8, desc[UR4][R6.64] ;  /* 0x0000000406088981 */ /* 0x000f28000c2e1900 */
[----:B------:R0:W4:Y:S01]  /*0850*/  @!P0 LDG.E.EL R9, desc[UR4][R6.64] ;  /* 0x0000000406098981 */ /* 0x000122000c2e1900 */
[----:B-----5:R-:W-:-:S03]  /*0860*/  IMAD.WIDE R42, R45, 0x4, R10 ;  /* 0x000000042d2a7825 */ /* 0x020fc600078e020a */
[----:B------:R-:W5:Y:S04]  /*0870*/  @!P0 LDG.E.EL R4, desc[UR4][R24.64] ;  /* 0x0000000418048981 */ /* 0x000f68000c2e1900 */
[----:B------:R-:W4:Y:S01]  /*0880*/  @!P0 LDG.E.EL R3, desc[UR4][R24.64] ;  /* 0x0000000418038981 */ /* 0x000f22000c2e1900 */
[----:B0-----:R-:W-:-:S03]  /*0890*/  IABS R7, R13 ;  /* 0x0000000d00077213 */ /* 0x001fc60000000000 */
[----:B------:R0:W4:Y:S04]  /*08a0*/  @!P0 LDG.E.EL R2, desc[UR4][R24.64] ;  /* 0x0000000418028981 */ /* 0x000128000c2e1900 */
[----:B------:R-:W4:Y:S01]  /*08b0*/  @!P1 LDG.E.EL R44, desc[UR4][R20.64] ;  /* 0x00000004142c9981 */ /* 0x000f22000c2e1900 */
[----:B------:R-:W-:-:S03]  /*08c0*/  VIADD R7, R7, 0xffffffe1 ;  /* 0xffffffe107077836 */ /* 0x000fc60000000000 */
[----:B------:R-:W4:Y:S01]  /*08d0*/  @!P1 LDG.E.EL R29, desc[UR4][R20.64] ;  /* 0x00000004141d9981 */ /* 0x000f22000c2e1900 */
[----:B0-----:R-:W-:-:S03]  /*08e0*/  CS2R R24, SRZ ;  /* 0x0000000000187805 */ /* 0x001fc6000001ff00 */
[----:B------:R-:W4:Y:S04]  /*08f0*/  @!P1 LDG.E.EL R19, desc[UR4][R20.64] ;  /* 0x0000000414139981 */ /* 0x000f28000c2e1900 */
[----:B------:R0:W4:Y:S04]  /*0900*/  @!P1 LDG.E.EL R26, desc[UR4][R20.64] ;  /* 0x00000004141a9981 */ /* 0x000128000c2e1900 */
[----:B------:R-:W4:Y:S04]  /*0910*/  @!P1 LDG.E.EL R25, desc[UR4][R42.64] ;  /* 0x000000042a199981 */ /* 0x000f28000c2e1900 */
[----:B------:R-:W4:Y:S01]  /*0920*/  @!P1 LDG.E.EL R41, desc[UR4][R42.64] ;  /* 0x000000042a299981 */ /* 0x000f22000c2e1900 */
[----:B0-----:R-:W-:-:S03]  /*0930*/  CS2R R20, SRZ ;  /* 0x0000000000147805 */ /* 0x001fc6000001ff00 */
[----:B------:R-:W4:Y:S04]  /*0940*/  @!P1 LDG.E.EL R40, desc[UR4][R42.64] ;  /* 0x000000042a289981 */ /* 0x000f28000c2e1900 */
[----:B------:R0:W4:Y:S01]  /*0950*/  @!P1 LDG.E.EL R20, desc[UR4][R42.64] ;  /* 0x000000042a149981 */ /* 0x000122000c2e1900 */
[----:B------:R-:W-:Y:S01]  /*0960*/  IMAD.MOV.U32 R6, RZ, RZ, RZ ;  /* 0x000000ffff067224 */ /* 0x000fe200078e00ff */
[----:B0-----:R-:W-:-:S04]  /*0970*/  IABS R43, R7 ;  /* 0x00000007002b7213 */ /* 0x001fc80000000000 */
[----:B------:R-:W-:Y:S01]  /*0980*/  IADD3 R43, -R43, 0x1f, RZ ;  /* 0x0000001f2b2b7810 */ /* 0x000fe20007ffe1ff */
[----:B------:R-:W-:-:S04]  /*0990*/  IMAD.WIDE R10, R59, 0x4, R10 ;  /* 0x000000043b0a7825 */ /* 0x000fc800078e020a */
[----:B------:R-:W-:Y:S01]  /*09a0*/  IMAD.WIDE.U32 R42, R43, 0x8, R48 ;  /* 0x000000082b2a7825 */ /* 0x000fe200078e0030 */
[----:B------:R-:W4:Y:S03]  /*09b0*/  @!P0 LDG.E.EL R39, desc[UR4][R10.64] ;  /* 0x000000040a278981 */ /* 0x000f26000c2e1900 */
[----:B------:R-:W-:Y:S01]  /*09c0*/  IMAD.WIDE R30, R45, 0x4, R50 ;  /* 0x000000042d1e7825 */ /* 0x000fe200078e0232 */
[----:B------:R-:W4:Y:S03]  /*09d0*/  @!P0 LDG.E.EL R22, desc[UR4][R10.64] ;  /* 0x000000040a168981 */ /* 0x000f26000c2e1900 */
[----:B------:R-:W-:Y:S01]  /*09e0*/  IMAD.MOV.U32 R13, RZ, RZ, RZ ;  /* 0x000000ffff0d7224 */ /* 0x000fe200078e00ff */
[----:B------:R-:W4:Y:S01]  /*09f0*/  @!P0 LDG.E.EL R21, desc[UR4][R10.64] ;  /* 0x000000040a158981 */ /* 0x000f22000c2e1900 */
[----:B------:R-:W-:-:S03]  /*0a00*/  IMAD.MOV.U32 R7, RZ, RZ, RZ ;  /* 0x000000ffff077224 */ /* 0x000fc600078e00ff */
[----:B------:R0:W4:Y:S01]  /*0a10*/  @!P0 LDG.E.EL R6, desc[UR4][R10.64] ;  /* 0x000000040a068981 */ /* 0x000122000c2e1900 */
[----:B------:R-:W-:-:S03]  /*0a20*/  IMAD.WIDE R50, R59, 0x4, R50 ;  /* 0x000000043b327825 */ /* 0x000fc600078e0232 */
[----:B------:R1:W4:Y:S04]  /*0a30*/  @!P1 LDG.E.EL.64 R54, desc[UR4][R42.64] ;  /* 0x000000042a369981 */ /* 0x000328000c2e1b00 */
[----:B------:R-:W4:Y:S01]  /*0a40*/  @!P0 LDG.E.EL R13, desc[UR4][R50.64] ;  /* 0x00000004320d8981 */ /* 0x000f22000c2e1900 */
[----:B0-----:R-:W-:-:S03]  /*0a50*/  CS2R R10, SRZ ;  /* 0x00000000000a7805 */ /* 0x001fc6000001ff00 */
[----:B------:R-:W4:Y:S04]  /*0a60*/  @!P0 LDG.E.EL R7, desc[UR4][R50.64] ;  /* 0x0000000432078981 */ /* 0x000f28000c2e1900 */
[----:B------:R-:W5:Y:S04]  /*0a70*/  @!P0 LDG.E.EL R11, desc[UR4][R50.64] ;  /* 0x00000004320b8981 */ /* 0x000f68000c2e1900 */
[----:B------:R-:W4:Y:S01]  /*0a80*/  @!P0 LDG.E.EL R10, desc[UR4][R50.64] ;  /* 0x00000004320a8981 */ /* 0x000f22000c2e1900 */
[----:B-1----:R-:W-:-:S03]  /*0a90*/  IMAD.SHL.U32 R43, R45, 0x100, RZ ;  /* 0x000001002d2b7824 */ /* 0x002fc600078e00ff */
[----:B------:R-:W4:Y:S04]  /*0aa0*/  @!P1 LDG.E.EL R38, desc[UR4][R30.64] ;  /* 0x000000041e269981 */ /* 0x000f28000c2e1900 */
[----:B------:R-:W4:Y:S04]  /*0ab0*/  @!P1 LDG.E.EL R28, desc[UR4][R30.64] ;  /* 0x000000041e1c9981 */ /* 0x000f28000c2e1900 */
[----:B------:R-:W4:Y:S04]  /*0ac0*/  @!P1 LDG.E.EL R27, desc[UR4][R30.64] ;  /* 0x000000041e1b9981 */ /* 0x000f28000c2e1900 */
[----:B------:R0:W4:Y:S01]  /*0ad0*/  @!P1 LDG.E.EL R24, desc[UR4][R30.64] ;  /* 0x000000041e189981 */ /* 0x000122000c2e1900 */
[----:B--2---:R-:W-:-:S04]  /*0ae0*/  SHF.R.U32.HI R58, RZ, 0x1b, R37 ;  /* 0x0000001bff3a7819 */ /* 0x004fc80000011625 */
[----:B------:R-:W-:-:S04]  /*0af0*/  LOP3.LUT R58, R58, 0x10, RZ, 0xc0, !PT ;  /* 0x000000103a3a7812 */ /* 0x000fc800078ec0ff */
[----:B------:R-:W-:Y:S01]  /*0b00*/  IADD3 R42, P2, R36, R58, RZ ;  /* 0x0000003a242a7210 */ /* 0x000fe20007f5e0ff */
[----:B------:R-:W-:Y:S01]  /*0b10*/  IMAD.HI R58, R5, 0x78787879, RZ ;  /* 0x78787879053a7827 */ /* 0x000fe200078e02ff */
[----:B0-----:R-:W-:-:S04]  /*0b20*/  CS2R R30, SRZ ;  /* 0x00000000001e7805 */ /* 0x001fc8000001ff00 */
[----:B------:R-:W-:Y:S01]  /*0b30*/  SHF.R.U32.HI R51, RZ, 0x1f, R58 ;  /* 0x0000001fff337819 */ /* 0x000fe2000001163a */
[----:B------:R-:W-:Y:S01]  /*0b40*/  IMAD.X R37, RZ, RZ, R37, P2 ;  /* 0x000000ffff257224 */ /* 0x000fe200010e0625 */
[----:B------:R0:W2:Y:S02]  /*0b50*/  @!P1 LDG.E.EL.64 R30, desc[UR4][R46.64] ;  /* 0x000000042e1e9981 */ /* 0x0000a4000c2e1b00 */
[----:B------:R-:W-:Y:S02]  /*0b60*/  LEA.HI.SX32 R58, R58, R51, 0x1c ;  /* 0x000000333a3a7211 */ /* 0x000fe400078fe2ff */
[----:B---3--:R-:W-:-:S03]  /*0b70*/  SHF.R.U32.HI R36, RZ, 0x1b, R33 ;  /* 0x0000001bff247819 */ /* 0x008fc60000011621 */
[----:B------:R-:W-:Y:S01]  /*0b80*/  IMAD R45, R58, 0x22, RZ ;  /* 0x000000223a2d7824 */ /* 0x000fe200078e02ff */
[----:B------:R-:W-:Y:S02]  /*0b90*/  LOP3.LUT R36, R36, 0x10, RZ, 0xc0, !PT ;  /* 0x0000001024247812 */ /* 0x000fe400078ec0ff */
[----:B0-----:R-:W-:-:S04]  /*0ba0*/  LEA R47, P2, R42, R43, 0x4 ;  /* 0x0000002b2a2f7211 */ /* 0x001fc800078420ff */
[----:B------:R-:W-:Y:S02]  /*0bb0*/  IADD3 R36, P3, P4, R36, R47, R32 ;  /* 0x0000002f24247210 */ /* 0x000fe40007c7e020 */
[----:B------:R-:W-:-:S05]  /*0bc0*/  LOP3.LUT R32, RZ, R45, RZ, 0x33, !PT ;  /* 0x0000002dff207212 */ /* 0x000fca00078e33ff */
[----:B------:R-:W-:-:S05]  /*0bd0*/  IMAD.IADD R32, R5, 0x1, R32 ;  /* 0x0000000105207824 */ /* 0x000fca00078e0220 */
[----:B------:R-:W-:-:S05]  /*0be0*/  IABS R5, R32 ;  /* 0x0000002000057213 */ /* 0x000fca0000000000 */
[----:B------:R-:W-:-:S05]  /*0bf0*/  VIADD R5, R5, 0xffffffe1 ;  /* 0xffffffe105057836 */ /* 0x000fca0000000000 */
[----:B------:R-:W-:Y:S01]  /*0c00*/  IABS R51, R5 ;  /* 0x0000000500337213 */ /* 0x000fe20000000000 */
[----:B------:R-:W-:-:S05]  /*0c10*/  IMAD.HI R5, R58, 0x78787879, RZ ;  /* 0x787878793a057827 */ /* 0x000fca00078e02ff */
[----:B------:R-:W-:-:S04]  /*0c20*/  SHF.R.U32.HI R32, RZ, 0x1f, R5 ;  /* 0x0000001fff207819 */ /* 0x000fc80000011605 */
[----:B------:R-:W-:-:S05]  /*0c30*/  LEA.HI.SX32 R5, R5, R32, 0x1c ;  /* 0x0000002005057211 */ /* 0x000fca00078fe2ff */
[----:B------:R-:W-:-:S05]  /*0c40*/  IMAD R5, R5, 0x22, RZ ;  /* 0x0000002205057824 */ /* 0x000fca00078e02ff */
[----:B------:R-:W-:-:S05]  /*0c50*/  LOP3.LUT R5, RZ, R5, RZ, 0x33, !PT ;  /* 0x00000005ff057212 */ /* 0x000fca00078e33ff */
[----:B------:R-:W-:Y:S01]  /*0c60*/  IMAD.IADD R58, R58, 0x1, R5 ;  /* 0x000000013a3a7824 */ /* 0x000fe200078e0205 */
[----:B------:R-:W-:Y:S02]  /*0c70*/  SHF.R.U32.HI R5, RZ, 0x1b, R61 ;  /* 0x0000001bff057819 */ /* 0x000fe4000001163d */
[----:B------:R-:W-:Y:S02]  /*0c80*/  SHF.R.S32.HI R47, RZ, 0x1f, R43 ;  /* 0x0000001fff2f7819 */ /* 0x000fe4000001142b */
[----:B------:R-:W-:Y:S02]  /*0c90*/  LOP3.LUT R5, R5, 0x10, RZ, 0xc0, !PT ;  /* 0x0000001005057812 */ /* 0x000fe400078ec0ff */
[----:B------:R-:W-:Y:S02]  /*0ca0*/  LEA.HI.X R37, R42, R47, R37, 0x4, P2 ;  /* 0x0000002f2a257211 */ /* 0x000fe400010f2425 */
[----:B------:R-:W-:-:S05]  /*0cb0*/  IADD3 R42, P2, R60, R5, RZ ;  /* 0x000000053c2a7210 */ /* 0x000fca0007f5e0ff */
[----:B------:R-:W-:Y:S01]  /*0cc0*/  IMAD.X R61, RZ, RZ, R61, P2 ;  /* 0x000000ffff3d7224 */ /* 0x000fe200010e063d */
[----:B------:R-:W-:-:S04]  /*0cd0*/  LEA R5, P2, R42, R43, 0x4 ;  /* 0x0000002b2a057211 */ /* 0x000fc800078420ff */
[----:B------:R-:W-:Y:S02]  /*0ce0*/  LEA.HI.X R61, R42, R47, R61, 0x4, P2 ;  /* 0x0000002f2a3d7211 */ /* 0x000fe400010f243d */
[----:B------:R-:W-:Y:S02]  /*0cf0*/  SHF.R.U32.HI R42, RZ, 0x1b, R57 ;  /* 0x0000001bff2a7819 */ /* 0x000fe40000011639 */
[----:B------:R-:W-:Y:S02]  /*0d00*/  SHF.R.U32.HI R45, RZ, 0x1b, R35 ;  /* 0x0000001bff2d7819 */ /* 0x000fe40000011623 */
[----:B------:R-:W-:Y:S02]  /*0d10*/  LOP3.LUT R42, R42, 0x10, RZ, 0xc0, !PT ;  /* 0x000000102a2a7812 */ /* 0x000fe400078ec0ff */
[----:B------:R-:W-:Y:S02]  /*0d20*/  IADD3.X R37, RZ, R37, R33, P3, P4 ;  /* 0x00000025ff257210 */ /* 0x000fe40001fe8421 */
[----:B------:R-:W-:-:S02]  /*0d30*/  IADD3 R51, -R51, 0x1f, RZ ;  /* 0x0000001f33337810 */ /* 0x000fc40007ffe1ff */
[----:B------:R-:W-:Y:S02]  /*0d40*/  IADD3 R5, P2, P3, R42, R5, R56 ;  /* 0x000000052a057210 */ /* 0x000fe40007b5e038 */
[----:B------:R-:W-:Y:S02]  /*0d50*/  IABS R42, R58 ;  /* 0x0000003a002a7213 */ /* 0x000fe40000000000 */
[----:B------:R-:W-:Y:S02]  /*0d60*/  LOP3.LUT R45, R45, 0x10, RZ, 0xc0, !PT ;  /* 0x000000102d2d7812 */ /* 0x000fe400078ec0ff */
[----:B------:R-:W-:Y:S01]  /*0d70*/  CS2R R32, SRZ ;  /* 0x0000000000207805 */ /* 0x000fe2000001ff00 */
[----:B------:R-:W-:Y:S01]  /*0d80*/  IMAD.WIDE.U32 R50, R51, 0x8, R48 ;  /* 0x0000000833327825 */ /* 0x000fe200078e0030 */
[----:B------:R-:W-:-:S03]  /*0d90*/  IADD3 R46, P4, R34, R45, RZ ;  /* 0x0000002d222e7210 */ /* 0x000fc60007f9e0ff */
[----:B------:R-:W-:Y:S01]  /*0da0*/  VIADD R34, R42, 0xffffffe1 ;  /* 0xffffffe12a227836 */ /* 0x000fe20000000000 */
[----:B------:R0:W3:Y:S01]  /*0db0*/  @!P0 LDG.E.EL.64 R32, desc[UR4][R50.64] ;  /* 0x0000000432208981 */ /* 0x0000e2000c2e1b00 */
[----:B------:R-:W-:Y:S01]  /*0dc0*/  IMAD.X R35, RZ, RZ, R35, P4 ;  /* 0x000000ffff237224 */ /* 0x000fe200020e0623 */
[----:B------:R-:W-:Y:S02]  /*0dd0*/  LEA R45, P4, R46, R43, 0x4 ;  /* 0x0000002b2e2d7211 */ /* 0x000fe400078820ff */
[----:B0-----:R-:W-:Y:S02]  /*0de0*/  IABS R51, R34 ;  /* 0x0000002200337213 */ /* 0x001fe40000000000 */
[----:B------:R-:W-:Y:S02]  /*0df0*/  SHF.R.U32.HI R34, RZ, 0x1b, R53 ;  /* 0x0000001bff227819 */ /* 0x000fe40000011635 */
[----:B------:R-:W-:Y:S02]  /*0e00*/  IADD3 R51, -R51, 0x1f, RZ ;  /* 0x0000001f33337810 */ /* 0x000fe40007ffe1ff */
[----:B------:R-:W-:-:S02]  /*0e10*/  LOP3.LUT R34, R34, 0x10, RZ, 0xc0, !PT ;  /* 0x0000001022227812 */ /* 0x000fc400078ec0ff */
[----:B------:R-:W-:Y:S02]  /*0e20*/  LEA.HI.X R46, R46, R47, R35, 0x4, P4 ;  /* 0x0000002f2e2e7211 */ /* 0x000fe400020f2423 */
[----:B------:R-:W-:Y:S02]  /*0e30*/  IADD3 R45, P4, P5, R34, R45, R52 ;  /* 0x0000002d222d7210 */ /* 0x000fe40007d9e034 */
[----:B------:R-:W-:Y:S01]  /*0e40*/  CS2R R34, SRZ ;  /* 0x0000000000227805 */ /* 0x000fe2000001ff00 */
[----:B------:R-:W-:-:S05]  /*0e50*/  IMAD.WIDE.U32 R50, R51, 0x8, R48 ;  /* 0x0000000833327825 */ /* 0x000fca00078e0030 */
[----:B------:R-:W3:Y:S01]  /*0e60*/  @!P0 LDG.E.EL.64 R34, desc[UR4][R50.64] ;  /* 0x0000000432228981 */ /* 0x000ee2000c2e1b00 */
[----:B------:R-:W-:Y:S01]  /*0e70*/  VIADD R52, R18, 0x201 ;  /* 0x0000020112347836 */ /* 0x000fe20000000000 */
[----:B------:R-:W-:-:S03]  /*0e80*/  IADD3.X R46, RZ, R46, R53, P4, P5 ;  /* 0x0000002eff2e7210 */ /* 0x000fc600027ea435 */
[----:B------:R-:W-:-:S05]  /*0e90*/  IMAD.HI R53, R52, 0x78787879, RZ ;  /* 0x7878787934357827 */ /* 0x000fca00078e02ff */
[----:B------:R-:W-:-:S04]  /*0ea0*/  SHF.R.U32.HI R56, RZ, 0x1f, R53 ;  /* 0x0000001fff387819 */ /* 0x000fc80000011635 */
[----:B------:R-:W-:-:S05]  /*0eb0*/  LEA.HI.SX32 R56, R53, R56, 0x1c ;  /* 0x0000003835387211 */ /* 0x000fca00078fe2ff */
[----:B------:R-:W-:-:S05]  /*0ec0*/  IMAD R56, R56, 0x22, RZ ;  /* 0x0000002238387824 */ /* 0x000fca00078e02ff */
[----:B------:R-:W-:-:S05]  /*0ed0*/  LOP3.LUT R53, RZ, R56, RZ, 0x33, !PT ;  /* 0x00000038ff357212 */ /* 0x000fca00078e33ff */
[----:B------:R-:W-:Y:S01]  /*0ee0*/  IMAD.IADD R53, R52, 0x1, R53 ;  /* 0x0000000134357824 */ /* 0x000fe200078e0235 */
[----:B------:R-:W-:-:S04]  /*0ef0*/  IADD3.X R42, RZ, R61, R57, P2, P3 ;  /* 0x0000003dff2a7210 */ /* 0x000fc800017e6439 */
[----:B------:R-:W-:-:S05]  /*0f00*/  IABS R52, R53 ;  /* 0x0000003500347213 */ /* 0x000fca0000000000 */
[----:B------:R-:W-:Y:S01]  /*0f10*/  VIADD R52, R52, 0xffffffe1 ;  /* 0xffffffe134347836 */ /* 0x000fe20000000000 */
[----:B------:R-:W-:-:S04]  /*0f20*/  CS2R R56, SRZ ;  /* 0x0000000000387805 */ /* 0x000fc8000001ff00 */
[----:B------:R-:W-:Y:S02]  /*0f30*/  IABS R53, R52 ;  /* 0x0000003400357213 */ /* 0x000fe40000000000 */
[----:B------:R0:W5:Y:S02]  /*0f40*/  @!P0 LDG.E.EL.64 R56, desc[UR4][R50.64] ;  /* 0x0000000432388981 */ /* 0x000164000c2e1b00 */
[----:B------:R-:W-:-:S05]  /*0f50*/  IADD3 R53, -R53, 0x1f, RZ ;  /* 0x0000001f35357810 */ /* 0x000fca0007ffe1ff */
[----:B0-----:R-:W-:-:S04]  /*0f60*/  IMAD.WIDE.U32 R50, R53, 0x8, R48 ;  /* 0x0000000835327825 */ /* 0x001fc800078e0030 */
[----:B------:R-:W-:Y:S01]  /*0f70*/  IMAD.SHL.U32 R59, R59, 0x100, RZ ;  /* 0x000001003b3b7824 */ /* 0x000fe200078e00ff */
[----:B--2---:R-:W-:-:S04]  /*0f80*/  SHF.R.U32.HI R61, RZ, 0x1b, R31 ;  /* 0x0000001bff3d7819 */ /* 0x004fc8000001161f */
[----:B------:R-:W-:-:S04]  /*0f90*/  LOP3.LUT R61, R61, 0x10, RZ, 0xc0, !PT ;  /* 0x000000103d3d7812 */ /* 0x000fc800078ec0ff */
[----:B------:R-:W-:-:S05]  /*0fa0*/  IADD3 R52, P2, R30, R61, RZ ;  /* 0x0000003d1e347210 */ /* 0x000fca0007f5e0ff */
[----:B------:R-:W-:Y:S01]  /*0fb0*/  IMAD.X R58, RZ, RZ, R31, P2 ;  /* 0x000000ffff3a7224 */ /* 0x000fe200010e061f */
[----:B------:R-:W-:-:S04]  /*0fc0*/  LEA R43, P2, R52, R43, 0x4 ;  /* 0x0000002b342b7211 */ /* 0x000fc800078420ff */
[----:B------:R-:W-:Y:S02]  /*0fd0*/  LEA.HI.X R53, R52, R47, R58, 0x4, P2 ;  /* 0x0000002f34357211 */ /* 0x000fe400010f243a */
[----:B----4-:R-:W-:Y:S01]  /*0fe0*/  SHF.R.U32.HI R47, RZ, 0x1b, R55 ;  /* 0x0000001bff2f7819 */ /* 0x010fe20000011637 */
[----:B------:R-:W-:-:S03]  /*0ff0*/  VIADD R52, R18, 0x202 ;  /* 0x0000020212347836 */ /* 0x000fc60000000000 */
[----:B------:R-:W-:-:S04]  /*1000*/  LOP3.LUT R47, R47, 0x10, RZ, 0xc0, !PT ;  /* 0x000000102f2f7812 */ /* 0x000fc800078ec0ff */
[----:B------:R-:W-:Y:S01]  /*1010*/  IADD3 R47, P2, P3, R47, R43, R54 ;  /* 0x0000002b2f2f7210 */ /* 0x000fe20007b5e036 */
[----:B------:R-:W-:Y:S01]  /*1020*/  IMAD.HI R43, R52, 0x78787879, RZ ;  /* 0x78787879342b7827 */ /* 0x000fe200078e02ff */
[----:B------:R-:W-:-:S04]  /*1030*/  CS2R R30, SRZ ;  /* 0x00000000001e7805 */ /* 0x000fc8000001ff00 */
[----:B------:R-:W-:Y:S02]  /*1040*/  SHF.R.U32.HI R58, RZ, 0x1f, R43 ;  /* 0x0000001fff3a7819 */ /* 0x000fe4000001162b */
[----:B------:R-:W-:Y:S01]  /*1050*/  IADD3.X R54, RZ, R53, R55, P2, P3 ;  /* 0x00000035ff367210 */ /* 0x000fe200017e6437 */
[----:B------:R0:W2:Y:S01]  /*1060*/  @!P0 LDG.E.EL.64 R30, desc[UR4][R50.64] ;  /* 0x00000004321e8981 */ /* 0x0000a2000c2e1b00 */
[----:B------:R-:W-:-:S05]  /*1070*/  LEA.HI.SX32 R43, R43, R58, 0x1c ;  /* 0x0000003a2b2b7211 */ /* 0x000fca00078fe2ff */
[----:B0-----:R-:W-:Y:S02]  /*1080*/  IMAD R51, R43, 0x22, RZ ;  /* 0x000000222b337824 */ /* 0x001fe400078e02ff */
[----:B------:R-:W-:-:S03]  /*1090*/  VIADD R50, R18, 0x200 ;  /* 0x0000020012327836 */ /* 0x000fc60000000000 */
[----:B------:R-:W-:Y:S01]  /*10a0*/  LOP3.LUT R51, RZ, R51, RZ, 0x33, !PT ;  /* 0x00000033ff337212 */ /* 0x000fe200078e33ff */
[----:B------:R-:W-:-:S04]  /*10b0*/  IMAD.HI R50, R50, 0x71625345, RZ ;  /* 0x7162534532327827 */ /* 0x000fc800078e02ff */
[----:B------:R-:W-:-:S05]  /*10c0*/  IMAD.IADD R52, R52, 0x1, R51 ;  /* 0x0000000134347824 */ /* 0x000fca00078e0233 */
[----:B------:R-:W-:-:S05]  /*10d0*/  IABS R52, R52 ;  /* 0x0000003400347213 */ /* 0x000fca0000000000 */
[----:B------:R-:W-:Y:S01]  /*10e0*/  VIADD R52, R52, 0xffffffe1 ;  /* 0xffffffe134347836 */ /* 0x000fe20000000000 */
[----:B---3--:R-:W-:-:S04]  /*10f0*/  SHF.R.U32.HI R53, RZ, 0x1b, R35 ;  /* 0x0000001bff357819 */ /* 0x008fc80000011623 */
[----:B------:R-:W-:-:S04]  /*1100*/  LOP3.LUT R53, R53, 0x10, RZ, 0xc0, !PT ;  /* 0x0000001035357812 */ /* 0x000fc800078ec0ff */
[----:B------:R-:W-:Y:S02]  /*1110*/  IADD3 R34, P2, R34, R53, RZ ;  /* 0x0000003522227210 */ /* 0x000fe40007f5e0ff */
[----:B------:R-:W-:-:S03]  /*1120*/  SHF.R.U32.HI R53, RZ, 0x1f, R50 ;  /* 0x0000001fff357819 */ /* 0x000fc60000011632 */
[----:B------:R-:W-:Y:S02]  /*1130*/  IMAD.X R51, RZ, RZ, R35, P2 ;  /* 0x000000ffff337224 */ /* 0x000fe400010e0623 */
[----:B------:R-:W-:Y:S01]  /*1140*/  IMAD.HI R35, R43, 0x78787879, RZ ;  /* 0x787878792b237827 */ /* 0x000fe200078e02ff */
[----:B------:R-:W-:-:S04]  /*1150*/  LEA.HI.SX32 R53, R50, R53, 0x17 ;  /* 0x0000003532357211 */ /* 0x000fc800078fbaff */
[----:B------:R-:W-:Y:S01]  /*1160*/  SHF.R.U32.HI R50, RZ, 0x1f, R35 ;  /* 0x0000001fff327819 */ /* 0x000fe20000011623 */
[----:B------:R-:W-:-:S03]  /*1170*/  IMAD.SHL.U32 R53, R53, 0x100, RZ ;  /* 0x0000010035357824 */ /* 0x000fc600078e00ff */
[----:B------:R-:W-:Y:S02]  /*1180*/  LEA.HI.SX32 R50, R35, R50, 0x1c ;  /* 0x0000003223327211 */ /* 0x000fe400078fe2ff */
[----:B------:R-:W-:Y:S02]  /*1190*/  SHF.R.S32.HI R61, RZ, 0x1f, R53 ;  /* 0x0000001fff3d7819 */ /* 0x000fe40000011435 */
[----:B------:R-:W-:Y:S01]  /*11a0*/  LEA R35, P2, R34, R59, 0x4 ;  /* 0x0000003b22237211 */ /* 0x000fe200078420ff */
[----:B------:R-:W-:-:S03]  /*11b0*/  IMAD R50, R50, 0x22, RZ ;  /* 0x0000002232327824 */ /* 0x000fc600078e02ff */
[----:B------:R-:W-:Y:S02]  /*11c0*/  LEA.HI.X R51, R34, R61, R51, 0x4, P2 ;  /* 0x0000003d22337211 */ /* 0x000fe400010f2433 */
[----:B------:R-:W-:Y:S02]  /*11d0*/  LOP3.LUT R50, RZ, R50, RZ, 0x33, !PT ;  /* 0x00000032ff327212 */ /* 0x000fe400078e33ff */
[----:B------:R-:W-:-:S03]  /*11e0*/  SHF.R.U32.HI R34, RZ, 0x1b, R33 ;  /* 0x0000001bff227819 */ /* 0x000fc60000011621 */
[----:B------:R-:W-:Y:S01]  /*11f0*/  IMAD.IADD R43, R43, 0x1, R50 ;  /* 0x000000012b2b7824 */ /* 0x000fe200078e0232 */
[----:B------:R-:W-:-:S04]  /*1200*/  LOP3.LUT R34, R34, 0x10, RZ, 0xc0, !PT ;  /* 0x0000001022227812 */ /* 0x000fc800078ec0ff */
[----:B------:R-:W-:Y:S02]  /*1210*/  IADD3 R50, P2, P3, R34, R35, R32 ;  /* 0x0000002322327210 */ /* 0x000fe40007b5e020 */
[----:B------:R-:W-:Y:S02]  /*1220*/  IABS R32, R43 ;  /* 0x0000002b00207213 */ /* 0x000fe40000000000 */
[----:B------:R-:W-:-:S03]  /*1230*/  IABS R53, R52 ;  /* 0x0000003400357213 */ /* 0x000fc60000000000 */
[----:B------:R-:W-:Y:S01]  /*1240*/  VIADD R32, R32, 0xffffffe1 ;  /* 0xffffffe120207836 */ /* 0x000fe20000000000 */
[----:B------:R-:W-:Y:S02]  /*1250*/  IADD3 R53, -R53, 0x1f, RZ ;  /* 0x0000001f35357810 */ /* 0x000fe40007ffe1ff */
[----:B------:R-:W-:Y:S02]  /*1260*/  CS2R R34, SRZ ;  /* 0x0000000000227805 */ /* 0x000fe4000001ff00 */
[----:B------:R-:W-:Y:S01]  /*1270*/  IABS R43, R32 ;  /* 0x00000020002b7213 */ /* 0x000fe20000000000 */
[----:B------:R-:W-:-:S03]  /*1280*/  IMAD.WIDE.U32 R52, R53, 0x8, R48 ;  /* 0x0000000835347825 */ /* 0x000fc600078e0030 */
[----:B------:R-:W-:Y:S02]  /*1290*/  IADD3 R43, -R43, 0x1f, RZ ;  /* 0x0000001f2b2b7810 */ /* 0x000fe40007ffe1ff */
[----:B------:R-:W-:Y:S01]  /*12a0*/  IADD3.X R51, RZ, R51, R33, P2, P3 ;  /* 0x00000033ff337210 */ /* 0x000fe200017e6421 */
[----:B------:R0:W3:Y:S01]  /*12b0*/  @!P0 LDG.E.EL.64 R34, desc[UR4][R52.64] ;  /* 0x0000000434228981 */ /* 0x0000e2000c2e1b00 */
[----:B------:R-:W-:Y:S01]  /*12c0*/  CS2R R32, SRZ ;  /* 0x0000000000207805 */ /* 0x000fe2000001ff00 */
[----:B0-----:R-:W-:-:S05]  /*12d0*/  IMAD.WIDE.U32 R52, R43, 0x8, R48 ;  /* 0x000000082b347825 */ /* 0x001fca00078e0030 */
[----:B------:R-:W4:Y:S01]  /*12e0*/  @!P0 LDG.E.EL.64 R32, desc[UR4][R52.64] ;  /* 0x0000000434208981 */ /* 0x000f22000c2e1b00 */
[----:B-----5:R-:W-:-:S04]  /*12f0*/  SHF.R.U32.HI R43, RZ, 0x1b, R57 ;  /* 0x0000001bff2b7819 */ /* 0x020fc80000011639 */
[----:B------:R-:W-:-:S04]  /*1300*/  LOP3.LUT R43, R43, 0x10, RZ, 0xc0, !PT ;  /* 0x000000102b2b7812 */ /* 0x000fc800078ec0ff */
[----:B------:R-:W-:-:S05]  /*1310*/  IADD3 R56, P2, R56, R43, RZ ;  /* 0x0000002b38387210 */ /* 0x000fca0007f5e0ff */
[----:B------:R-:W-:Y:S01]  /*1320*/  IMAD.X R57, RZ, RZ, R57, P2 ;  /* 0x000000ffff397224 */ /* 0x000fe200010e0639 */
[----:B------:R-:W-:-:S04]  /*1330*/  LEA R43, P2, R56, R59, 0x4 ;  /* 0x0000003b382b7211 */ /* 0x000fc800078420ff */
[----:B------:R-:W-:Y:S02]  /*1340*/  LEA.HI.X R57, R56, R61, R57, 0x4, P2 ;  /* 0x0000003d38397211 */ /* 0x000fe400010f2439 */
[----:B--2---:R-:W-:-:S04]  /*1350*/  SHF.R.U32.HI R55, RZ, 0x1b, R31 ;  /* 0x0000001bff377819 */ /* 0x004fc8000001161f */
[----:B------:R-:W-:-:S04]  /*1360*/  LOP3.LUT R55, R55, 0x10, RZ, 0xc0, !PT ;  /* 0x0000001037377812 */ /* 0x000fc800078ec0ff */
[----:B------:R-:W-:-:S04]  /*1370*/  IADD3 R60, P2, P3, R55, R43, R30 ;  /* 0x0000002b373c7210 */ /* 0x000fc80007b5e01e */
[----:B------:R-:W-:Y:S02]  /*1380*/  IADD3.X R57, RZ, R57, R31, P2, P3 ;  /* 0x00000039ff397210 */ /* 0x000fe400017e641f */
[----:B------:R-:W-:-:S06]  /*1390*/  CS2R R30, SRZ ;  /* 0x00000000001e7805 */ /* 0x000fcc000001ff00 */
[----:B------:R0:W2:Y:S02]  /*13a0*/  @!P0 LDG.E.EL.64 R30, desc[UR4][R52.64] ;  /* 0x00000004341e8981 */ /* 0x0000a4000c2e1b00 */
[----:B0-----:R-:W-:Y:S02]  /*13b0*/  CS2R R52, SRZ ;  /* 0x0000000000347805 */ /* 0x001fe4000001ff00 */
[----:B----4-:R-:W-:-:S04]  /*13c0*/  SHF.R.U32.HI R43, RZ, 0x1b, R33 ;  /* 0x0000001bff2b7819 */ /* 0x010fc80000011621 */
[----:B------:R-:W-:-:S04]  /*13d0*/  LOP3.LUT R43, R43, 0x10, RZ, 0xc0, !PT ;  /* 0x000000102b2b7812 */ /* 0x000fc800078ec0ff */
[----:B------:R-:W-:-:S05]  /*13e0*/  IADD3 R32, P2, R32, R43, RZ ;  /* 0x0000002b20207210 */ /* 0x000fca0007f5e0ff */
[----:B------:R-:W-:Y:S01]  /*13f0*/  IMAD.X R55, RZ, RZ, R33, P2 ;  /* 0x000000ffff377224 */ /* 0x000fe200010e0621 */
[----:B------:R-:W-:-:S04]  /*1400*/  LEA R33, P2, R32, R59, 0x4 ;  /* 0x0000003b20217211 */ /* 0x000fc800078420ff */
[----:B------:R-:W-:Y:S02]  /*1410*/  LEA.HI.X R55, R32, R61, R55, 0x4, P2 ;  /* 0x0000003d20377211 */ /* 0x000fe400010f2437 */
[----:B---3--:R-:W-:-:S04]  /*1420*/  SHF.R.U32.HI R32, RZ, 0x1b, R35 ;  /* 0x0000001bff207819 */ /* 0x008fc80000011623 */
[----:B------:R-:W-:-:S04]  /*1430*/  LOP3.LUT R32, R32, 0x10, RZ, 0xc0, !PT ;  /* 0x0000001020207812 */ /* 0x000fc800078ec0ff */
[----:B------:R-:W-:Y:S01]  /*1440*/  IADD3 R56, P2, P3, R32, R33, R34 ;  /* 0x0000002120387210 */ /* 0x000fe20007b5e022 */
[----:B------:R-:W-:-:S04]  /*1450*/  VIADD R32, R18, 0x203 ;  /* 0x0000020312207836 */ /* 0x000fc80000000000 */
[----:B------:R-:W-:-:S05]  /*1460*/  IMAD.HI R33, R32, 0x78787879, RZ ;  /* 0x7878787920217827 */ /* 0x000fca00078e02ff */
[----:B------:R-:W-:-:S04]  /*1470*/  SHF.R.U32.HI R34, RZ, 0x1f, R33 ;  /* 0x0000001fff227819 */ /* 0x000fc80000011621 */
[----:B------:R-:W-:-:S05]  /*1480*/  LEA.HI.SX32 R34, R33, R34, 0x1c ;  /* 0x0000002221227211 */ /* 0x000fca00078fe2ff */
[----:B------:R-:W-:-:S05]  /*1490*/  IMAD R34, R34, 0x22, RZ ;  /* 0x0000002222227824 */ /* 0x000fca00078e02ff */
[----:B------:R-:W-:-:S05]  /*14a0*/  LOP3.LUT R33, RZ, R34, RZ, 0x33, !PT ;  /* 0x00000022ff217212 */ /* 0x000fca00078e33ff */
[----:B------:R-:W-:-:S05]  /*14b0*/  IMAD.IADD R33, R32, 0x1, R33 ;  /* 0x0000000120217824 */ /* 0x000fca00078e0221 */
[----:B------:R-:W-:-:S05]  /*14c0*/  IABS R32, R33 ;  /* 0x0000002100207213 */ /* 0x000fca0000000000 */
[----:B------:R-:W-:-:S05]  /*14d0*/  VIADD R32, R32, 0xffffffe1 ;  /* 0xffffffe120207836 */ /* 0x000fca0000000000 */
[----:B------:R-:W-:-:S04]  /*14e0*/  IABS R33, R32 ;  /* 0x0000002000217213 */ /* 0x000fc80000000000 */
[----:B------:R-:W-:-:S05]  /*14f0*/  IADD3 R33, -R33, 0x1f, RZ ;  /* 0x0000001f21217810 */ /* 0x000fca0007ffe1ff */
[----:B------:R-:W-:-:S05]  /*1500*/  IMAD.WIDE.U32 R48, R33, 0x8, R48 ;  /* 0x0000000821307825 */ /* 0x000fca00078e0030 */
[----:B------:R-:W3:Y:S01]  /*1510*/  @!P0 LDG.E.EL.64 R52, desc[UR4][R48.64] ;  /* 0x0000000430348981 */ /* 0x000ee2000c2e1b00 */
[C---:B------:R-:W-:Y:S01]  /*1520*/  IMAD.SHL.U32 R32, R36.reuse, 0x4, RZ ;  /* 0x0000000424207824 */ /* 0x040fe200078e00ff */
[----:B------:R-:W-:Y:S01]  /*1530*/  SHF.L.U64.HI R33, R36, 0x2, R37 ;  /* 0x0000000224217819 */ /* 0x000fe20000010225 */
[----:B------:R-:W-:-:S03]  /*1540*/  IMAD.MOV.U32 R43, RZ, RZ, RZ ;  /* 0x000000ffff2b7224 */ /* 0x000fc600078e00ff */
[----:B------:R-:W-:-:S04]  /*1550*/  IADD3 R36, P4, R32, UR6, RZ ;  /* 0x0000000620247c10 */ /* 0x000fc8000ff9e0ff */
[----:B------:R-:W-:Y:S01]  /*1560*/  IADD3.X R37, R33, UR7, RZ, P4, !PT ;  /* 0x0000000721257c10 */ /* 0x000fe2000a7fe4ff */
[----:B------:R-:W-:-:S04]  /*1570*/  IMAD.SHL.U32 R34, R5, 0x4, RZ ;  /* 0x0000000405227824 */ /* 0x000fc800078e00ff */
[----:B------:R0:W4:Y:S02]  /*1580*/  @!P1 LDG.E.EL R43, desc[UR4][R36.64] ;  /* 0x00000004242b9981 */ /* 0x000124000c2e1900 */
[----:B0-----:R-:W-:Y:S02]  /*1590*/  IADD3.X R37, RZ, R55, R35, P2, P3 ;  /* 0x00000037ff257210 */ /* 0x001fe400017e6423 */
[----:B------:R-:W-:Y:S02]  /*15a0*/  SHF.L.U64.HI R35, R5, 0x2, R42 ;  /* 0x0000000205237819 */ /* 0x000fe4000001022a */
[----:B------:R-:W-:Y:S01]  /*15b0*/  IADD3 R48, P2, R34, UR6, RZ ;  /* 0x0000000622307c10 */ /* 0x000fe2000ff5e0ff */
[----:B------:R-:W-:-:S03]  /*15c0*/  IMAD.SHL.U32 R36, R45, 0x4, RZ ;  /* 0x000000042d247824 */ /* 0x000fc600078e00ff */
[----:B------:R-:W-:Y:S01]  /*15d0*/  IADD3.X R49, R35, UR7, RZ, P2, !PT ;  /* 0x0000000723317c10 */ /* 0x000fe200097fe4ff */
[----:B------:R-:W-:-:S06]  /*15e0*/  IMAD.MOV.U32 R42, RZ, RZ, RZ ;  /* 0x000000ffff2a7224 */ /* 0x000fcc00078e00ff */
[----:B------:R0:W5:Y:S01]  /*15f0*/  @!P1 LDG.E.EL R42, desc[UR4][R48.64] ;  /* 0x00000004302a9981 */ /* 0x000162000c2e1900 */
[----:B--2---:R-:W-:-:S04]  /*1600*/  SHF.R.U32.HI R5, RZ, 0x1b, R31 ;  /* 0x0000001bff057819 */ /* 0x004fc8000001161f */
[----:B------:R-:W-:-:S04]  /*1610*/  LOP3.LUT R5, R5, 0x10, RZ, 0xc0, !PT ;  /* 0x0000001005057812 */ /* 0x000fc800078ec0ff */
[----:B------:R-:W-:Y:S02]  /*1620*/  IADD3 R58, P2, R30, R5, RZ ;  /* 0x000000051e3a7210 */ /* 0x000fe40007f5e0ff */
[----:B------:R-:W-:-:S03]  /*1630*/  SHF.L.U64.HI R5, R45, 0x2, R46 ;  /* 0x000000022d057819 */ /* 0x000fc6000001022e */
[----:B------:R-:W-:Y:S01]  /*1640*/  IMAD.X R45, RZ, RZ, R31, P2 ;  /* 0x000000ffff2d7224 */ /* 0x000fe200010e061f */
[----:B------:R-:W-:-:S04]  /*1650*/  IADD3 R30, P2, R36, UR6, RZ ;  /* 0x00000006241e7c10 */ /* 0x000fc8000ff5e0ff */
[----:B------:R-:W-:Y:S02]  /*1660*/  IADD3.X R31, R5, UR7, RZ, P2, !PT ;  /* 0x00000007051f7c10 */ /* 0x000fe400097fe4ff */
[----:B------:R-:W-:-:S04]  /*1670*/  LEA R59, P2, R58, R59, 0x4 ;  /* 0x0000003b3a3b7211 */ /* 0x000fc800078420ff */
[----:B------:R-:W-:Y:S01]  /*1680*/  LEA.HI.X R61, R58, R61, R45, 0x4, P2 ;  /* 0x0000003d3a3d7211 */ /* 0x000fe200010f242d */
[C---:B------:R-:W-:Y:S01]  /*1690*/  IMAD.SHL.U32 R45, R47.reuse, 0x4, RZ ;  /* 0x000000042f2d7824 */ /* 0x040fe200078e00ff */
[----:B------:R-:W-:Y:S01]  /*16a0*/  SHF.L.U64.HI R47, R47, 0x2, R54 ;  /* 0x000000022f2f7819 */ /* 0x000fe20000010236 */
[----:B------:R-:W-:-:S03]  /*16b0*/  IMAD.MOV.U32 R46, RZ, RZ, RZ ;  /* 0x000000ffff2e7224 */ /* 0x000fc600078e00ff */
[----:B------:R-:W-:Y:S01]  /*16c0*/  IADD3 R54, P2, R45, UR6, RZ ;  /* 0x000000062d367c10 */ /* 0x000fe2000ff5e0ff */
[----:B0-----:R-:W-:Y:S02]  /*16d0*/  IMAD.MOV.U32 R49, RZ, RZ, RZ ;  /* 0x000000ffff317224 */ /* 0x001fe400078e00ff */
[----:B------:R-:W2:Y:S01]  /*16e0*/  @!P1 LDG.E.EL R46, desc[UR4][R30.64] ;  /* 0x000000041e2e9981 */ /* 0x000ea2000c2e1900 */
[----:B------:R-:W-:-:S05]  /*16f0*/  IADD3.X R55, R47, UR7, RZ, P2, !PT ;  /* 0x000000072f377c10 */ /* 0x000fca00097fe4ff */
[----:B------:R0:W2:Y:S02]  /*1700*/  @!P1 LDG.E.EL R49, desc[UR4][R54.64] ;  /* 0x0000000436319981 */ /* 0x0000a4000c2e1900 */
[C---:B0-----:R-:W-:Y:S01]  /*1710*/  IMAD.SHL.U32 R54, R56.reuse, 0x4, RZ ;  /* 0x0000000438367824 */ /* 0x041fe200078e00ff */
[----:B------:R-:W-:Y:S01]  /*1720*/  SHF.L.U64.HI R56, R56, 0x2, R37 ;  /* 0x0000000238387819 */ /* 0x000fe20000010225 */
[----:B------:R-:W-:Y:S01]  /*1730*/  IMAD.MOV.U32 R55, RZ, RZ, RZ ;  /* 0x000000ffff377224 */ /* 0x000fe200078e00ff */
[----:B---3--:R-:W-:-:S04]  /*1740*/  SHF.R.U32.HI R48, RZ, 0x1b, R53 ;  /* 0x0000001bff307819 */ /* 0x008fc80000011635 */
[----:B------:R-:W-:Y:S02]  /*1750*/  LOP3.LUT R58, R48, 0x10, RZ, 0xc0, !PT ;  /* 0x00000010303a7812 */ /* 0x000fe400078ec0ff */
[C---:B------:R-:W-:Y:S01]  /*1760*/  SHF.L.U64.HI R48, R50.reuse, 0x2, R51 ;  /* 0x0000000232307819 */ /* 0x040fe20000010233 */
[----:B------:R-:W-:Y:S01]  /*1770*/  IMAD.SHL.U32 R50, R50, 0x4, RZ ;  /* 0x0000000432327824 */ /* 0x000fe200078e00ff */
[----:B------:R-:W-:Y:S01]  /*1780*/  IADD3 R59, P2, P3, R58, R59, R52 ;  /* 0x0000003b3a3b7210 */ /* 0x000fe20007b5e034 */
[----:B------:R-:W-:-:S03]  /*1790*/  IMAD.SHL.U32 R52, R60, 0x4, RZ ;  /* 0x000000043c347824 */ /* 0x000fc600078e00ff */
[----:B------:R-:W-:Y:S01]  /*17a0*/  IADD3 R30, P4, R50, UR6, RZ ;  /* 0x00000006321e7c10 */ /* 0x000fe2000ff9e0ff */
[----:B------:R-:W-:Y:S01]  /*17b0*/  IMAD.MOV.U32 R51, RZ, RZ, RZ ;  /* 0x000000ffff337224 */ /* 0x000fe200078e00ff */
[----:B------:R-:W-:Y:S02]  /*17c0*/  IADD3.X R58, RZ, R61, R53, P2, P3 ;  /* 0x0000003dff3a7210 */ /* 0x000fe400017e6435 */
[----:B------:R-:W-:Y:S02]  /*17d0*/  IADD3.X R31, R48, UR7, RZ, P4, !PT ;  /* 0x00000007301f7c10 */ /* 0x000fe4000a7fe4ff */
[----:B------:R-:W-:Y:S02]  /*17e0*/  SHF.L.U64.HI R53, R60, 0x2, R57 ;  /* 0x000000023c357819 */ /* 0x000fe40000010239 */
[----:B------:R-:W-:Y:S01]  /*17f0*/  IADD3 R60, P2, R52, UR6, RZ ;  /* 0x00000006343c7c10 */ /* 0x000fe2000ff5e0ff */
[----:B------:R0:W3:Y:S03]  /*1800*/  @!P0 LDG.E.EL R51, desc[UR4][R30.64] ;  /* 0x000000041e338981 */ /* 0x0000e6000c2e1900 */
[----:B------:R-:W-:Y:S01]  /*1810*/  IADD3.X R61, R53, UR7, RZ, P2, !PT ;  /* 0x00000007353d7c10 */ /* 0x000fe200097fe4ff */
[----:B------:R-:W-:Y:S01]  /*1820*/  IMAD.MOV.U32 R57, RZ, RZ, RZ ;  /* 0x000000ffff397224 */ /* 0x000fe200078e00ff */
[----:B------:R-:W-:-:S02]  /*1830*/  SHF.L.U64.HI R58, R59, 0x2, R58 ;  /* 0x000000023b3a7819 */ /* 0x000fc4000001023a */
[----:B0-----:R-:W-:Y:S01]  /*1840*/  IADD3 R30, P2, R54, UR6, RZ ;  /* 0x00000006361e7c10 */ /* 0x001fe2000ff5e0ff */
[----:B------:R-:W-:Y:S01]  /*1850*/  IMAD.SHL.U32 R59, R59, 0x4, RZ ;  /* 0x000000043b3b7824 */ /* 0x000fe200078e00ff */
[----:B------:R-:W3:Y:S02]  /*1860*/  @!P0 LDG.E.EL R55, desc[UR4][R60.64] ;  /* 0x000000043c378981 */ /* 0x000ee4000c2e1900 */
[----:B------:R-:W-:-:S05]  /*1870*/  IADD3.X R31, R56, UR7, RZ, P2, !PT ;  /* 0x00000007381f7c10 */ /* 0x000fca00097fe4ff */
[----:B------:R0:W3:Y:S02]  /*1880*/  @!P0 LDG.E.EL R57, desc[UR4][R30.64] ;  /* 0x000000041e398981 */ /* 0x0000e4000c2e1900 */
[----:B0-----:R-:W-:-:S04]  /*1890*/  IADD3 R30, P2, R59, UR6, RZ ;  /* 0x000000063b1e7c10 */ /* 0x001fc8000ff5e0ff */
[----:B------:R-:W-:Y:S01]  /*18a0*/  IADD3.X R31, R58, UR7, RZ, P2, !PT ;  /* 0x000000073a1f7c10 */ /* 0x000fe200097fe4ff */
[----:B------:R-:W-:Y:S02]  /*18b0*/  ULDC.64 UR6, c[0x0][0x240] ;  /* 0x0000900000067ab9 */ /* 0x000fe40000000a00 */
[----:B------:R-:W-:Y:S02]  /*18c0*/  IADD3 R32, P2, R32, UR6, RZ ;  /* 0x0000000620207c10 */ /* 0x000fe4000ff5e0ff */
[----:B------:R-:W-:Y:S02]  /*18d0*/  CS2R R60, SRZ ;  /* 0x00000000003c7805 */ /* 0x000fe4000001ff00 */
[----:B------:R-:W-:Y:S02]  /*18e0*/  IADD3.X R33, R33, UR7, RZ, P2, !PT ;  /* 0x0000000721217c10 */ /* 0x000fe400097fe4ff */
[----:B------:R-:W-:Y:S02]  /*18f0*/  IADD3 R34, P2, R34, UR6, RZ ;  /* 0x0000000622227c10 */ /* 0x000fe4000ff5e0ff */
[----:B------:R0:W3:Y:S02]  /*1900*/  @!P0 LDG.E.EL R60, desc[UR4][R30.64] ;  /* 0x000000041e3c8981 */ /* 0x0000e4000c2e1900 */
[----:B------:R-:W-:-:S02]  /*1910*/  IADD3.X R35, R35, UR7, RZ, P2, !PT ;  /* 0x0000000723237c10 */ /* 0x000fc400097fe4ff */
[----:B------:R1:W3:Y:S01]  /*1920*/  @!P1 LDG.E.EL R61, desc[UR4][R32.64] ;  /* 0x00000004203d9981 */ /* 0x0002e2000c2e1900 */
[----:B------:R-:W-:-:S04]  /*1930*/  IADD3 R36, P2, R36, UR6, RZ ;  /* 0x0000000624247c10 */ /* 0x000fc8000ff5e0ff */
[----:B------:R-:W-:Y:S02]  /*1940*/  IADD3.X R37, R5, UR7, RZ, P2, !PT ;  /* 0x0000000705257c10 */ /* 0x000fe400097fe4ff */
[----:B0-----:R-:W-:Y:S02]  /*1950*/  IADD3 R30, P2, R45, UR6, RZ ;  /* 0x000000062d1e7c10 */ /* 0x001fe4000ff5e0ff */
[----:B-1----:R-:W-:Y:S02]  /*1960*/  CS2R R32, SRZ ;  /* 0x0000000000207805 */ /* 0x002fe4000001ff00 */
[----:B------:R-:W-:Y:S01]  /*1970*/  IADD3.X R31, R47, UR7, RZ, P2, !PT ;  /* 0x000000072f1f7c10 */ /* 0x000fe200097fe4ff */
[----:B------:R-:W-:-:S03]  /*1980*/  IMAD.MOV.U32 R5, RZ, RZ, RZ ;  /* 0x000000ffff057224 */ /* 0x000fc600078e00ff */
[----:B------:R0:W3:Y:S04]  /*1990*/  @!P1 LDG.E.EL R32, desc[UR4][R34.64] ;  /* 0x0000000422209981 */ /* 0x0000e8000c2e1900 */
[----:B------:R-:W3:Y:S04]  /*19a0*/  @!P1 LDG.E.EL R5, desc[UR4][R36.64] ;  /* 0x0000000424059981 */ /* 0x000ee8000c2e1900 */
[----:B------:R1:W3:Y:S01]  /*19b0*/  @!P1 LDG.E.EL R33, desc[UR4][R30.64] ;  /* 0x000000041e219981 */ /* 0x0002e2000c2e1900 */
[----:B0-----:R-:W-:-:S04]  /*19c0*/  IADD3 R34, P2, R50, UR6, RZ ;  /* 0x0000000632227c10 */ /* 0x001fc8000ff5e0ff */
[----:B------:R-:W-:Y:S02]  /*19d0*/  IADD3.X R35, R48, UR7, RZ, P2, !PT ;  /* 0x0000000730237c10 */ /* 0x000fe400097fe4ff */
[----:B------:R-:W-:Y:S02]  /*19e0*/  IADD3 R52, P2, R52, UR6, RZ ;  /* 0x0000000634347c10 */ /* 0x000fe4000ff5e0ff */
[----:B-1----:R-:W-:Y:S02]  /*19f0*/  IADD3 R30, P3, R59, UR6, RZ ;  /* 0x000000063b1e7c10 */ /* 0x002fe4000ff7e0ff */
[----:B------:R-:W-:Y:S02]  /*1a00*/  IADD3.X R53, R53, UR7, RZ, P2, !PT ;  /* 0x0000000735357c10 */ /* 0x000fe400097fe4ff */
[----:B------:R-:W-:Y:S01]  /*1a10*/  IADD3 R36, P2, R54, UR6, RZ ;  /* 0x0000000636247c10 */ /* 0x000fe2000ff5e0ff */
[----:B------:R-:W-:Y:S01]  /*1a20*/  IMAD.MOV.U32 R45, RZ, RZ, RZ ;  /* 0x000000ffff2d7224 */ /* 0x000fe200078e00ff */
[----:B------:R-:W-:Y:S01]  /*1a30*/  IADD3.X R31, R58, UR7, RZ, P3, !PT ;  /* 0x000000073a1f7c10 */ /* 0x000fe20009ffe4ff */
[----:B------:R-:W-:Y:S01]  /*1a40*/  IMAD.MOV.U32 R47, RZ, RZ, RZ ;  /* 0x000000ffff2f7224 */ /* 0x000fe200078e00ff */
[----:B------:R-:W-:Y:S01]  /*1a50*/  IADD3.X R37, R56, UR7, RZ, P2, !PT ;  /* 0x0000000738257c10 */ /* 0x000fe200097fe4ff */
[----:B------:R-:W-:-:S02]  /*1a60*/  IMAD.MOV.U32 R48, RZ, RZ, RZ ;  /* 0x000000ffff307224 */ /* 0x000fc400078e00ff */
[----:B------:R-:W-:Y:S01]  /*1a70*/  IMAD.MOV.U32 R50, RZ, RZ, RZ ;  /* 0x000000ffff327224 */ /* 0x000fe200078e00ff */
[----:B------:R0:W3:Y:S04]  /*1a80*/  @!P0 LDG.E.EL R45, desc[UR4][R34.64] ;  /* 0x00000004222d8981 */ /* 0x0000e8000c2e1900 */
[----:B------:R-:W3:Y:S04]  /*1a90*/  @!P0 LDG.E.EL R47, desc[UR4][R52.64] ;  /* 0x00000004342f8981 */ /* 0x000ee8000c2e1900 */
[----:B------:R-:W3:Y:S04]  /*1aa0*/  @!P0 LDG.E.EL R48, desc[UR4][R36.64] ;  /* 0x0000000424308981 */ /* 0x000ee8000c2e1900 */
[----:B------:R1:W3:Y:S01]  /*1ab0*/  @!P0 LDG.E.EL R50, desc[UR4][R30.64] ;  /* 0x000000041e328981 */ /* 0x0002e2000c2e1900 */
[----:B0-----:R-:W-:-:S04]  /*1ac0*/  IMAD.MOV.U32 R34, RZ, RZ, 0x3b800000 ;  /* 0x3b800000ff227424 */ /* 0x001fc800078e00ff */
[-C--:B------:R-:W-:Y:S01]  /*1ad0*/  FFMA R20, R20, R34.reuse, 9.9999997473787516356e-06 ;  /* 0x3727c5ac14147423 */ /* 0x080fe20000000022 */
[-C--:B------:R-:W-:Y:S01]  /*1ae0*/  FFMA R25, R25, R34.reuse, 9.9999997473787516356e-06 ;  /* 0x3727c5ac19197423 */ /* 0x080fe20000000022 */
[-C--:B------:R-:W-:Y:S01]  /*1af0*/  FFMA R35, R41, R34.reuse, 9.9999997473787516356e-06 ;  /* 0x3727c5ac29237423 */ /* 0x080fe20000000022 */
[----:B----4-:R-:W-:Y:S01]  /*1b00*/  FADD R43, R43, -R44 ;  /* 0x8000002c2b2b7221 */ /* 0x010fe20000000000 */
[-C--:B------:R-:W-:Y:S01]  /*1b10*/  FFMA R40, R40, R34.reuse, 9.9999997473787516356e-06 ;  /* 0x3727c5ac28287423 */ /* 0x080fe20000000022 */
[----:B------:R0:W4:Y:S01]  /*1b20*/  MUFU.RSQ R44, R20 ;  /* 0x00000014002c7308 */ /* 0x0001220000001400 */
[-C--:B-1----:R-:W-:Y:S01]  /*1b30*/  FFMA R31, R21, R34.reuse, 9.9999997473787516356e-06 ;  /* 0x3727c5ac151f7423 */ /* 0x082fe20000000022 */
[-C--:B------:R-:W-:Y:S01]  /*1b40*/  FFMA R30, R39, R34.reuse, 9.9999997473787516356e-06 ;  /* 0x3727c5ac271e7423 */ /* 0x080fe20000000022 */
[-C--:B------:R-:W-:Y:S01]  /*1b50*/  FFMA R22, R22, R34.reuse, 9.9999997473787516356e-06 ;  /* 0x3727c5ac16167423 */ /* 0x080fe20000000022 */
[----:B------:R-:W-:Y:S01]  /*1b60*/  FFMA R6, R6, R34, 9.9999997473787516356e-06 ;  /* 0x3727c5ac06067423 */ /* 0x000fe20000000022 */
[----:B0-----:R-:W0:Y:S03]  /*1b70*/  LDC.64 R20, c[0x0][0x248] ;  /* 0x00009200ff147b82 */ /* 0x001e260000000a00 */
[----:B------:R-:W1:Y:S08]  /*1b80*/  MUFU.RSQ R25, R25 ;  /* 0x0000001900197308 */ /* 0x000e700000001400 */
[----:B------:R-:W1:Y:S08]  /*1b90*/  MUFU.RSQ R35, R35 ;  /* 0x0000002300237308 */ /* 0x000e700000001400 */
[----:B------:R-:W0:Y:S01]  /*1ba0*/  MUFU.RSQ R36, R40 ;  /* 0x0000002800247308 */ /* 0x000e220000001400 */
[----:B-----5:R-:W-:Y:S01]  /*1bb0*/  FADD R42, R42, -R29 ;  /* 0x8000001d2a2a7221 */ /* 0x020fe20000000000 */
[----:B--2---:R-:W-:Y:S01]  /*1bc0*/  FADD R46, R46, -R19 ;  /* 0x800000132e2e7221 */ /* 0x004fe20000000000 */
[----:B------:R-:W-:-:S05]  /*1bd0*/  FADD R49, R49, -R26 ;  /* 0x8000001a31317221 */ /* 0x000fca0000000000 */
[----:B------:R-:W2:Y:S01]  /*1be0*/  MUFU.RSQ R30, R30 ;  /* 0x0000001e001e7308 */ /* 0x000ea20000001400 */
[----:B----4-:R-:W-:-:S07]  /*1bf0*/  FMUL R44, R44, R43 ;  /* 0x0000002b2c2c7220 */ /* 0x010fce0000400000 */
[----:B------:R-:W4:Y:S01]  /*1c00*/  MUFU.RSQ R22, R22 ;  /* 0x0000001600167308 */ /* 0x000f220000001400 */
[----:B-1----:R-:W-:-:S07]  /*1c10*/  FMUL R42, R25, R42 ;  /* 0x0000002a192a7220 */ /* 0x002fce0000400000 */
[----:B------:R-:W1:Y:S01]  /*1c20*/  MUFU.RSQ R31, R31 ;  /* 0x0000001f001f7308 */ /* 0x000e620000001400 */
[----:B------:R-:W-:-:S07]  /*1c30*/  FMUL R35, R35, R46 ;  /* 0x0000002e23237220 */ /* 0x000fce0000400000 */
[----:B------:R-:W5:Y:S01]  /*1c40*/  MUFU.RSQ R6, R6 ;  /* 0x0000000600067308 */ /* 0x000f620000001400 */
[----:B0-----:R-:W-:Y:S01]  /*1c50*/  FMUL R36, R36, R49 ;  /* 0x0000003124247220 */ /* 0x001fe20000400000 */
[----:B------:R-:W-:Y:S01]  /*1c60*/  FFMA R38, R44, R38, R23 ;  /* 0x000000262c267223 */ /* 0x000fe20000000017 */
[----:B------:R-:W-:Y:S01]  /*1c70*/  FFMA R17, R42, R28, R17 ;  /* 0x0000001c2a117223 */ /* 0x000fe20000000011 */
[----:B------:R-:W-:Y:S01]  /*1c80*/  FFMA R26, R35, R27, R16 ;  /* 0x0000001b231a7223 */ /* 0x000fe20000000010 */
[----:B------:R-:W-:Y:S01]  /*1c90*/  FFMA R24, R36, R24, R15 ;  /* 0x0000001824187223 */ /* 0x000fe2000000000f */
[----:B------:R-:W-:-:S04]  /*1ca0*/  IMAD.WIDE R20, R18, 0x4, R20 ;  /* 0x0000000412147825 */ /* 0x000fc800078e0214 */
[----:B---3--:R-:W-:-:S04]  /*1cb0*/  FADD R51, R51, -R14 ;  /* 0x8000000e33337221 */ /* 0x008fc80000000000 */
[----:B--2---:R-:W-:Y:S01]  /*1cc0*/  FMUL R51, R30, R51 ;  /* 0x000000331e337220 */ /* 0x004fe20000400000 */
[----:B------:R-:W-:Y:S01]  /*1cd0*/  FADD R55, R55, -R8 ;  /* 0x8000000837377221 */ /* 0x000fe20000000000 */
[----:B------:R-:W-:-:S03]  /*1ce0*/  FADD R12, R57, -R12 ;  /* 0x8000000c390c7221 */ /* 0x000fc60000000000 */
[----:B----4-:R-:W-:Y:S01]  /*1cf0*/  FMUL R55, R22, R55 ;  /* 0x0000003716377220 */ /* 0x010fe20000400000 */
[----:B-1----:R-:W-:Y:S01]  /*1d00*/  FMUL R12, R31, R12 ;  /* 0x0000000c1f0c7220 */ /* 0x002fe20000400000 */
[----:B------:R-:W-:Y:S02]  /*1d10*/  FFMA R0, R51, R13, R0 ;  /* 0x0000000d33007223 */ /* 0x000fe40000000000 */
[----:B------:R-:W-:Y:S01]  /*1d20*/  FFMA R4, R55, R11, R4 ;  /* 0x0000000b37047223 */ /* 0x000fe20000000004 */
[----:B------:R-:W-:Y:S01]  /*1d30*/  FFMA R3, R12, R10, R3 ;  /* 0x0000000a0c037223 */ /* 0x000fe20000000003 */
[----:B------:R-:W-:-:S04]  /*1d40*/  FADD R9, R60, -R9 ;  /* 0x800000093c097221 */ /* 0x000fc80000000000 */
[----:B-----5:R-:W-:Y:S01]  /*1d50*/  FMUL R9, R6, R9 ;  /* 0x0000000906097220 */ /* 0x020fe20000400000 */
[----:B------:R-:W-:-:S03]  /*1d60*/  FADD R16, R38, R61 ;  /* 0x0000003d26107221 */ /* 0x000fc60000000000 */
[----:B------:R-:W-:Y:S01]  /*1d70*/  FFMA R7, R9, R7, R2 ;  /* 0x0000000709077223 */ /* 0x000fe20000000002 */
[----:B------:R-:W-:Y:S01]  /*1d80*/  FADD R17, R17, R32 ;  /* 0x0000002011117221 */ /* 0x000fe20000000000 */
[----:B------:R-:W-:Y:S01]  /*1d90*/  FADD R18, R26, R5 ;  /* 0x000000051a127221 */ /* 0x000fe20000000000 */
[----:B------:R-:W-:-:S05]  /*1da0*/  FADD R19, R24, R33 ;  /* 0x0000002118137221 */ /* 0x000fca0000000000 */
[----:B------:R0:W-:Y:S01]  /*1db0*/  @!P1 STG.E.128 desc[UR4][R20.64], R16 ;  /* 0x0000001014009986 */ /* 0x0001e2000c101d04 */
[----:B------:R-:W-:Y:S01]  /*1dc0*/  FADD R8, R0, R45 ;  /* 0x0000002d00087221 */ /* 0x000fe20000000000 */
[----:B------:R-:W-:Y:S01]  /*1dd0*/  FADD R9, R4, R47 ;  /* 0x0000002f04097221 */ /* 0x000fe20000000000 */
[----:B------:R-:W-:Y:S01]  /*1de0*/  FADD R10, R3, R48 ;  /* 0x00000030030a7221 */ /* 0x000fe20000000000 */
[----:B------:R-:W-:Y:S01]  /*1df0*/  FADD R11, R7, R50 ;  /* 0x00000032070b7221 */ /* 0x000fe20000000000 */
[----:B0-----:R-:W-:Y:S06]  /*1e00*/  @P0 EXIT ;  /* 0x000000000000094d */ /* 0x001fec0003800000 */
[----:B------:R-:W-:Y:S01]  /*1e10*/  STG.E.128 desc[UR4][R20.64+0x800], R8 ;  /* 0x0008000814007986 */ /* 0x000fe2000c101d04 */
[----:B------:R-:W-:Y:S05]  /*1e20*/  EXIT ;  /* 0x000000000000794d */ /* 0x000fea0003800000 */
.L_x_0:
[----:B------:R-:W-:-:S00]  /*1e30*/  BRA `(.L_x_0) ;  /* 0xfffffffc00fc7947 */ /* 0x000fc0000383ffff */
[----:B------:R-:W-:-:S00]  /*1e40*/  NOP ;  /* 0x0000000000007918 */ /* 0x000fc00000000000 */
        /* <DEDUP_REMOVED lines=11> */
.L_x_1:


//--------------------- .nv.global.init           --------------------------
	.section	.nv.global.init,"aw",@progbits
.nv.global.init:
	.type		_$_str,@object
	.size		_$_str,(.L_0 - _$_str)
_$_str:
        /*0000*/ 	.byte	0x5f, 0x5f, 0x43, 0x55, 0x44, 0x41, 0x5f, 0x46, 0x54, 0x5a, 0x00
.L_0:


//--------------------- .nv.constant0.triton_poi_fused__unsafe_index_add_reflection_pad2d_16 --------------------------
	.section	.nv.constant0.triton_poi_fused__unsafe_index_add_reflection_pad2d_16,"a",@progbits
	.sectionflags	@""
	.align	4
.nv.constant0.triton_poi_fused__unsafe_index_add_reflection_pad2d_16:
	.zero		596
